def attn_fwd(
    Q,
    K,
    V,
    Out,
    Lse,
    sm_scale,
    stride_qz,
    stride_qh,
    stride_qm,
    stride_qk,
    stride_kz,
    stride_kh,
    stride_kn,
    stride_kk,
    stride_vz,
    stride_vh,
    stride_vn,
    stride_vk,
    stride_oz,
    stride_oh,
    stride_om,
    stride_ok,
    seqlen_q,
    seqlen_k,
    BLOCK_M: tl.constexpr,
    BLOCK_N: tl.constexpr,
    HEAD_DIM: tl.constexpr,
    CAUSAL: tl.constexpr,
):
    start_m = tl.program_id(0)
    off_hz = tl.program_id(1)
    q_off = off_hz * stride_qh
    k_off = off_hz * stride_kh
    v_off = off_hz * stride_vh
    offs_m = start_m * BLOCK_M + tl.arange(0, BLOCK_M)
    offs_d = tl.arange(0, HEAD_DIM)
    offs_n = tl.arange(0, BLOCK_N)
    q_ptrs = Q + q_off + offs_m[:, None] * stride_qm + offs_d[None, :] * stride_qk
    k_ptrs = K + k_off + offs_d[:, None] * stride_kk + offs_n[None, :] * stride_kn
    v_ptrs = V + v_off + offs_n[:, None] * stride_vn + offs_d[None, :] * stride_vk
    m_i = tl.full([BLOCK_M], float("-inf"), dtype=tl.float32)
    l_i = tl.zeros([BLOCK_M], dtype=tl.float32) + 1.0
    acc = tl.zeros([BLOCK_M, HEAD_DIM], dtype=tl.float32)
    q = tl.load(q_ptrs)
    acc, l_i, m_i = _attn_fwd_inner(
        acc,
        l_i,
        m_i,
        q,
        k_ptrs,
        v_ptrs,
        sm_scale,
        stride_kn,
        stride_vn,
        start_m,
        seqlen_k,
        BLOCK_M,
        BLOCK_N,
        HEAD_DIM,
        CAUSAL,
    )
    acc = acc / l_i[:, None]
    lse = m_i + tl.math.log2(l_i) / 1.4426950408889634
    o_ptrs = (
        Out
        + off_hz * stride_oh
        + offs_m[:, None] * stride_om
        + offs_d[None, :] * stride_ok
    )
    tl.store(o_ptrs, acc.to(Out.dtype.element_ty))
    tl.store(Lse + off_hz * seqlen_q + offs_m, lse)

# config = {"BLOCK_M": 256, "BLOCK_N": 32, "HEAD_DIM": 16, "arch": "sm_100", "causal": false, "dtype": "fp16", "num_stages": 2, "num_warps": 16}
# arch = sm_100


// ===== COMPILED SASS (sm_100a) =====

	.target	sm_100a

	.elftype	@"ET_EXEC"


//--------------------- .note.nv.tkinfo           --------------------------
	.section	.note.nv.tkinfo,"",@"SHT_NOTE"
	.sectionflags	@"SHF_NOTE_NV_TKINFO"
	.tkinfo
        /*0018*/ 	.word	0x00000081
        /*0030*/ 	.string	""
        /*0030*/ 	.string	"ptxas-blackwell"
        /*0030*/ 	.string	"Cuda compilation tools, release 12.9, V12.9.86"
        /*0030*/ 	.string	"Build cuda_12.9.r12.9/compiler.36037853_0"
        /*0030*/ 	.string	"-v  -suppress-debug-info  -lineinfo  -arch sm_100a "



//--------------------- .note.nv.cuver            --------------------------
	.section	.note.nv.cuver,"",@"SHT_NOTE"
	.sectionflags	@"SHF_NOTE_NV_CUVER"
        /*0018*/ 	.short	0x0001
        /*001a*/ 	.short	0x0064
        /*001c*/ 	.short	0x0001
        /*001e*/ 	.short	0x0000
        /*0020*/ 	.short	0x0001
        /*0022*/ 	.short	0x0000


//--------------------- .nv.info                  --------------------------
	.section	.nv.info,"",@"SHT_CUDA_INFO"
	.align	4


	//----- nvinfo : EIATTR_REGCOUNT
	.align		4
        /*0000*/ 	.byte	0x04, 0x2f
        /*0002*/ 	.short	(.L_2 - .L_1)
	.align		4
.L_1:
        /*0004*/ 	.word	index@(attn_fwd)
        /*0008*/ 	.word	0x0000003d


	//----- nvinfo : EIATTR_FRAME_SIZE
	.align		4
.L_2:
        /*000c*/ 	.byte	0x04, 0x11
        /*000e*/ 	.short	(.L_4 - .L_3)
	.align		4
.L_3:
        /*0010*/ 	.word	index@(attn_fwd)
        /*0014*/ 	.word	0x00000000


	//----- nvinfo : EIATTR_MIN_STACK_SIZE
	.align		4
.L_4:
        /*0018*/ 	.byte	0x04, 0x12
        /*001a*/ 	.short	(.L_6 - .L_5)
	.align		4
.L_5:
        /*001c*/ 	.word	index@(attn_fwd)
        /*0020*/ 	.word	0x00000000
.L_6:


//--------------------- .nv.info.attn_fwd         --------------------------
	.section	.nv.info.attn_fwd,"",@"SHT_CUDA_INFO"
	.sectionflags	@""
	.align	4


	//----- nvinfo : EIATTR_CUDA_API_VERSION
	.align		4
        /*0000*/ 	.byte	0x04, 0x37
        /*0002*/ 	.short	(.L_8 - .L_7)
.L_7:
        /*0004*/ 	.word	0x00000081


	//----- nvinfo : EIATTR_KPARAM_INFO
	.align		4
.L_8:
        /*0008*/ 	.byte	0x04, 0x17
        /*000a*/ 	.short	(.L_10 - .L_9)
.L_9:
        /*000c*/ 	.word	0x00000000
        /*0010*/ 	.short	0x0019
        /*0012*/ 	.short	0x0080
        /*0014*/ 	.byte	0x00, 0xf4, 0x21, 0x00


	//----- nvinfo : EIATTR_KPARAM_INFO
	.align		4
.L_10:
        /*0018*/ 	.byte	0x04, 0x17
        /*001a*/ 	.short	(.L_12 - .L_11)
.L_11:
        /*001c*/ 	.word	0x00000000
        /*0020*/ 	.short	0x0018
        /*0022*/ 	.short	0x0078
        /*0024*/ 	.byte	0x00, 0xf4, 0x21, 0x00


	//----- nvinfo : EIATTR_KPARAM_INFO
	.align		4
.L_12:
        /*0028*/ 	.byte	0x04, 0x17
        /*002a*/ 	.short	(.L_14 - .L_13)
.L_13:
        /*002c*/ 	.word	0x00000000
        /*0030*/ 	.short	0x0017
        /*0032*/ 	.short	0x0070
        /*0034*/ 	.byte	0x00, 0xf0, 0x11, 0x00


	//----- nvinfo : EIATTR_KPARAM_INFO
	.align		4
.L_14:
        /*0038*/ 	.byte	0x04, 0x17
        /*003a*/ 	.short	(.L_16 - .L_15)
.L_15:
        /*003c*/ 	.word	0x00000000
        /*0040*/ 	.short	0x0016
        /*0042*/ 	.short	0x006c
        /*0044*/ 	.byte	0x00, 0xf0, 0x11, 0x00


	//----- nvinfo : EIATTR_KPARAM_INFO
	.align		4
.L_16:
        /*0048*/ 	.byte	0x04, 0x17
        /*004a*/ 	.short	(.L_18 - .L_17)
.L_17:
        /*004c*/ 	.word	0x00000000
        /*0050*/ 	.short	0x0015
        /*0052*/ 	.short	0x0068
        /*0054*/ 	.byte	0x00, 0xf0, 0x11, 0x00


	//----- nvinfo : EIATTR_KPARAM_INFO
	.align		4
.L_18:
        /*0058*/ 	.byte	0x04, 0x17
        /*005a*/ 	.short	(.L_20 - .L_19)
.L_19:
        /*005c*/ 	.word	0x00000000
        /*0060*/ 	.short	0x0014
        /*0062*/ 	.short	0x0064
        /*0064*/ 	.byte	0x00, 0xf0, 0x11, 0x00


	//----- nvinfo : EIATTR_KPARAM_INFO
	.align		4
.L_20:
        /*0068*/ 	.byte	0x04, 0x17
        /*006a*/ 	.short	(.L_22 - .L_21)
.L_21:
        /*006c*/ 	.word	0x00000000
        /*0070*/ 	.short	0x0013
        /*0072*/ 	.short	0x0060
        /*0074*/ 	.byte	0x00, 0xf0, 0x11, 0x00


	//----- nvinfo : EIATTR_KPARAM_INFO
	.align		4
.L_22:
        /*0078*/ 	.byte	0x04, 0x17
        /*007a*/ 	.short	(.L_24 - .L_23)
.L_23:
        /*007c*/ 	.word	0x00000000
        /*0080*/ 	.short	0x0012
        /*0082*/ 	.short	0x005c
        /*0084*/ 	.byte	0x00, 0xf0, 0x11, 0x00


	//----- nvinfo : EIATTR_KPARAM_INFO
	.align		4
.L_24:
        /*0088*/ 	.byte	0x04, 0x17
        /*008a*/ 	.short	(.L_26 - .L_25)
.L_25:
        /*008c*/ 	.word	0x00000000
        /*0090*/ 	.short	0x0011
        /*0092*/ 	.short	0x0058
        /*0094*/ 	.byte	0x00, 0xf0, 0x11, 0x00


	//----- nvinfo : EIATTR_KPARAM_INFO
	.align		4
.L_26:
        /*0098*/ 	.byte	0x04, 0x17
        /*009a*/ 	.short	(.L_28 - .L_27)
.L_27:
        /*009c*/ 	.word	0x00000000
        /*00a0*/ 	.short	0x0010
        /*00a2*/ 	.short	0x0054
        /*00a4*/ 	.byte	0x00, 0xf0, 0x11, 0x00


	//----- nvinfo : EIATTR_KPARAM_INFO
	.align		4
.L_28:
        /*00a8*/ 	.byte	0x04, 0x17
        /*00aa*/ 	.short	(.L_30 - .L_29)
.L_29:
        /*00ac*/ 	.word	0x00000000
        /*00b0*/ 	.short	0x000f
        /*00b2*/ 	.short	0x0050
        /*00b4*/ 	.byte	0x00, 0xf0, 0x11, 0x00


	//----- nvinfo : EIATTR_KPARAM_INFO
	.align		4
.L_30:
        /*00b8*/ 	.byte	0x04, 0x17
        /*00ba*/ 	.short	(.L_32 - .L_31)
.L_31:
        /*00bc*/ 	.word	0x00000000
        /*00c0*/ 	.short	0x000e
        /*00c2*/ 	.short	0x004c
        /*00c4*/ 	.byte	0x00, 0xf0, 0x11, 0x00


	//----- nvinfo : EIATTR_KPARAM_INFO
	.align		4
.L_32:
        /*00c8*/ 	.byte	0x04, 0x17
        /*00ca*/ 	.short	(.L_34 - .L_33)
.L_33:
        /*00cc*/ 	.word	0x00000000
        /*00d0*/ 	.short	0x000d
        /*00d2*/ 	.short	0x0048
        /*00d4*/ 	.byte	0x00, 0xf0, 0x11, 0x00


	//----- nvinfo : EIATTR_KPARAM_INFO
	.align		4
.L_34:
        /*00d8*/ 	.byte	0x04, 0x17
        /*00da*/ 	.short	(.L_36 - .L_35)
.L_35:
        /*00dc*/ 	.word	0x00000000
        /*00e0*/ 	.short	0x000c
        /*00e2*/ 	.short	0x0044
        /*00e4*/ 	.byte	0x00, 0xf0, 0x11, 0x00


	//----- nvinfo : EIATTR_KPARAM_INFO
	.align		4
.L_36:
        /*00e8*/ 	.byte	0x04, 0x17
        /*00ea*/ 	.short	(.L_38 - .L_37)
.L_37:
        /*00ec*/ 	.word	0x00000000
        /*00f0*/ 	.short	0x000b
        /*00f2*/ 	.short	0x0040
        /*00f4*/ 	.byte	0x00, 0xf0, 0x11, 0x00


	//----- nvinfo : EIATTR_KPARAM_INFO
	.align		4
.L_38:
        /*00f8*/ 	.byte	0x04, 0x17
        /*00fa*/ 	.short	(.L_40 - .L_39)
.L_39:
        /*00fc*/ 	.word	0x00000000
        /*0100*/ 	.short	0x000a
        /*0102*/ 	.short	0x003c
        /*0104*/ 	.byte	0x00, 0xf0, 0x11, 0x00


	//----- nvinfo : EIATTR_KPARAM_INFO
	.align		4
.L_40:
        /*0108*/ 	.byte	0x04, 0x17
        /*010a*/ 	.short	(.L_42 - .L_41)
.L_41:
        /*010c*/ 	.word	0x00000000
        /*0110*/ 	.short	0x0009
        /*0112*/ 	.short	0x0038
        /*0114*/ 	.byte	0x00, 0xf0, 0x11, 0x00


	//----- nvinfo : EIATTR_KPARAM_INFO
	.align		4
.L_42:
        /*0118*/ 	.byte	0x04, 0x17
        /*011a*/ 	.short	(.L_44 - .L_43)
.L_43:
        /*011c*/ 	.word	0x00000000
        /*0120*/ 	.short	0x0008
        /*0122*/ 	.short	0x0034
        /*0124*/ 	.byte	0x00, 0xf0, 0x11, 0x00


	//----- nvinfo : EIATTR_KPARAM_INFO
	.align		4
.L_44:
        /*0128*/ 	.byte	0x04, 0x17
        /*012a*/ 	.short	(.L_46 - .L_45)
.L_45:
        /*012c*/ 	.word	0x00000000
        /*0130*/ 	.short	0x0007
        /*0132*/ 	.short	0x0030
        /*0134*/ 	.byte	0x00, 0xf0, 0x11, 0x00


	//----- nvinfo : EIATTR_KPARAM_INFO
	.align		4
.L_46:
        /*0138*/ 	.byte	0x04, 0x17
        /*013a*/ 	.short	(.L_48 - .L_47)
.L_47:
        /*013c*/ 	.word	0x00000000
        /*0140*/ 	.short	0x0006
        /*0142*/ 	.short	0x002c
        /*0144*/ 	.byte	0x00, 0xf0, 0x11, 0x00


	//----- nvinfo : EIATTR_KPARAM_INFO
	.align		4
.L_48:
        /*0148*/ 	.byte	0x04, 0x17
        /*014a*/ 	.short	(.L_50 - .L_49)
.L_49:
        /*014c*/ 	.word	0x00000000
        /*0150*/ 	.short	0x0005
        /*0152*/ 	.short	0x0028
        /*0154*/ 	.byte	0x00, 0xf0, 0x11, 0x00


	//----- nvinfo : EIATTR_KPARAM_INFO
	.align		4
.L_50:
        /*0158*/ 	.byte	0x04, 0x17
        /*015a*/ 	.short	(.L_52 - .L_51)
.L_51:
        /*015c*/ 	.word	0x00000000
        /*0160*/ 	.short	0x0004
        /*0162*/ 	.short	0x0020
        /*0164*/ 	.byte	0x00, 0xf4, 0x21, 0x00


	//----- nvinfo : EIATTR_KPARAM_INFO
	.align		4
.L_52:
        /*0168*/ 	.byte	0x04, 0x17
        /*016a*/ 	.short	(.L_54 - .L_53)
.L_53:
        /*016c*/ 	.word	0x00000000
        /*0170*/ 	.short	0x0003
        /*0172*/ 	.short	0x0018
        /*0174*/ 	.byte	0x00, 0xf4, 0x21, 0x00


	//----- nvinfo : EIATTR_KPARAM_INFO
	.align		4
.L_54:
        /*0178*/ 	.byte	0x04, 0x17
        /*017a*/ 	.short	(.L_56 - .L_55)
.L_55:
        /*017c*/ 	.word	0x00000000
        /*0180*/ 	.short	0x0002
        /*0182*/ 	.short	0x0010
        /*0184*/ 	.byte	0x00, 0xf4, 0x21, 0x00


	//----- nvinfo : EIATTR_KPARAM_INFO
	.align		4
.L_56:
        /*0188*/ 	.byte	0x04, 0x17
        /*018a*/ 	.short	(.L_58 - .L_57)
.L_57:
        /*018c*/ 	.word	0x00000000
        /*0190*/ 	.short	0x0001
        /*0192*/ 	.short	0x0008
        /*0194*/ 	.byte	0x00, 0xf4, 0x21, 0x00


	//----- nvinfo : EIATTR_KPARAM_INFO
	.align		4
.L_58:
        /*0198*/ 	.byte	0x04, 0x17
        /*019a*/ 	.short	(.L_60 - .L_59)
.L_59:
        /*019c*/ 	.word	0x00000000
        /*01a0*/ 	.short	0x0000
        /*01a2*/ 	.short	0x0000
        /*01a4*/ 	.byte	0x00, 0xf4, 0x21, 0x00


	//----- nvinfo : EIATTR_SPARSE_MMA_MASK
	.align		4
.L_60:
        /*01a8*/ 	.byte	0x03, 0x50
        /*01aa*/ 	.short	0x0000


	//----- nvinfo : EIATTR_MAXREG_COUNT
	.align		4
        /*01ac*/ 	.byte	0x03, 0x1b
        /*01ae*/ 	.short	0x0080


	//----- nvinfo : EIATTR_NUM_BARRIERS
	.align		4
        /*01b0*/ 	.byte	0x02, 0x4c
        /*01b2*/ 	.byte	0x01
	.zero		1


	//----- nvinfo : EIATTR_COOP_GROUP_MASK_REGIDS
	.align		4
        /*01b4*/ 	.byte	0x04, 0x29
        /*01b6*/ 	.short	(.L_62 - .L_61)


	//   ....[0]....
.L_61:
        /*01b8*/ 	.word	0xffffffff


	//   ....[1]....
        /*01bc*/ 	.word	0xffffffff


	//   ....[2]....
        /*01c0*/ 	.word	0xffffffff


	//   ....[3]....
        /*01c4*/ 	.word	0xffffffff


	//   ....[4]....
        /*01c8*/ 	.word	0xffffffff


	//   ....[5]....
        /*01cc*/ 	.word	0xffffffff


	//   ....[6]....
        /*01d0*/ 	.word	0xffffffff


	//   ....[7]....
        /*01d4*/ 	.word	0xffffffff


	//----- nvinfo : EIATTR_COOP_GROUP_INSTR_OFFSETS
	.align		4
.L_62:
        /*01d8*/ 	.byte	0x04, 0x28
        /*01da*/ 	.short	(.L_64 - .L_63)


	//   ....[0]....
.L_63:
        /*01dc*/ 	.word	0x00000c10


	//   ....[1]....
        /*01e0*/ 	.word	0x00000c90


	//   ....[2]....
        /*01e4*/ 	.word	0x00000cb0


	//   ....[3]....
        /*01e8*/ 	.word	0x00000cd0


	//   ....[4]....
        /*01ec*/ 	.word	0x00001190


	//   ....[5]....
        /*01f0*/ 	.word	0x000011d0


	//   ....[6]....
        /*01f4*/ 	.word	0x00001290


	//   ....[7]....
        /*01f8*/ 	.word	0x000012b0


	//----- nvinfo : EIATTR_VRC_CTA_INIT_COUNT
	.align		4
.L_64:
        /*01fc*/ 	.byte	0x02, 0x4a
	.zero		1
	.zero		1


	//----- nvinfo : EIATTR_EXIT_INSTR_OFFSETS
	.align		4
        /*0200*/ 	.byte	0x04, 0x1c
        /*0202*/ 	.short	(.L_66 - .L_65)


	//   ....[0]....
.L_65:
        /*0204*/ 	.word	0x00001f50


	//   ....[1]....
        /*0208*/ 	.word	0x00001f80


	//----- nvinfo : EIATTR_REQNTID
	.align		4
.L_66:
        /*020c*/ 	.byte	0x04, 0x10
        /*020e*/ 	.short	(.L_68 - .L_67)
.L_67:
        /*0210*/ 	.word	0x00000200
        /*0214*/ 	.word	0x00000001
        /*0218*/ 	.word	0x00000001


	//----- nvinfo : EIATTR_CBANK_PARAM_SIZE
	.align		4
.L_68:
        /*021c*/ 	.byte	0x03, 0x19
        /*021e*/ 	.short	0x0088


	//----- nvinfo : EIATTR_PARAM_CBANK
	.align		4
        /*0220*/ 	.byte	0x04, 0x0a
        /*0222*/ 	.short	(.L_70 - .L_69)
	.align		4
.L_69:
        /*0224*/ 	.word	index@(.nv.constant0.attn_fwd)
        /*0228*/ 	.short	0x0380
        /*022a*/ 	.short	0x0088


	//----- nvinfo : EIATTR_SW_WAR
	.align		4
.L_70:
        /*022c*/ 	.byte	0x04, 0x36
        /*022e*/ 	.short	(.L_72 - .L_71)
.L_71:
        /*0230*/ 	.word	0x00000008
.L_72:


//--------------------- .nv.compat                --------------------------
	.section	.nv.compat,"",@"SHT_CUDA_COMPAT_INFO"
	.align	4
        /*0000*/ 	.byte	0x02, 0x02, 0x01, 0x00, 0x02, 0x05, 0x05, 0x00, 0x02, 0x03, 0x00, 0x00, 0x02, 0x06, 0x01, 0x00


//--------------------- .nv.callgraph             --------------------------
	.section	.nv.callgraph,"",@"SHT_CUDA_CALLGRAPH"
	.align	4
	.sectionentsize	8
	.align		4
        /*0000*/ 	.word	0x00000000
	.align		4
        /*0004*/ 	.word	0xffffffff
	.align		4
        /*0008*/ 	.word	0x00000000
	.align		4
        /*000c*/ 	.word	0xfffffffe
	.align		4
        /*0010*/ 	.word	0x00000000
	.align		4
        /*0014*/ 	.word	0xfffffffd
	.align		4
        /*0018*/ 	.word	0x00000000
	.align		4
        /*001c*/ 	.word	0xfffffffc


//--------------------- .nv.constant4             --------------------------
	.section	.nv.constant4,"a",@progbits
	.align	8
	.align		8
.nv.constant4:
        /*0000*/ 	.dword	_$_str


//--------------------- .text.attn_fwd            --------------------------
	.section	.text.attn_fwd,"ax",@progbits
	.align	128
        .global         attn_fwd
        .type           attn_fwd,@function
        .size           attn_fwd,(.L_x_3 - attn_fwd)
        .other          attn_fwd,@"STO_CUDA_ENTRY STV_DEFAULT"
attn_fwd:
.text.attn_fwd:
[----:B------:R-:W0:Y:S01]  /*0000*/  LDC R1, c[0x0][0x37c] ;  /* 0x0000df00ff017b82 */ /* 0x000e220000000800 */
[----:B------:R-:W1:Y:S07]  /*0010*/  S2R R6, SR_TID.X ;  /* 0x0000000000067919 */ /* 0x000e6e0000002100 */
[----:B------:R-:W2:Y:S01]  /*0020*/  LDC R16, c[0x0][0x3b8] ;  /* 0x0000ee00ff107b82 */ /* 0x000ea20000000800 */
[----:B------:R-:W3:Y:S01]  /*0030*/  LDCU.64 UR4, c[0x0][0x3b0] ;  /* 0x00007600ff0477ac */ /* 0x000ee20008000a00 */
[----:B------:R-:W4:Y:S01]  /*0040*/  S2R R0, SR_CTAID.X ;  /* 0x0000000000007919 */ /* 0x000f220000002500 */
[----:B------:R-:W5:Y:S05]  /*0050*/  LDCU.64 UR10, c[0x0][0x358] ;  /* 0x00006b00ff0a77ac */ /* 0x000f6a0008000a00 */
[----:B------:R-:W3:Y:S08]  /*0060*/  S2UR UR6, SR_CTAID.Y ;  /* 0x00000000000679c3 */ /* 0x000ef00000002600 */
[----:B------:R-:W0:Y:S01]  /*0070*/  LDC.64 R20, c[0x0][0x380] ;  /* 0x0000e000ff147b82 */ /* 0x000e220000000a00 */
[----:B-1----:R-:W-:Y:S01]  /*0080*/  SHF.R.U32.HI R4, RZ, 0x8, R6 ;  /* 0x00000008ff047819 */ /* 0x002fe20000011606 */
[----:B---3--:R-:W-:Y:S01]  /*0090*/  UIMAD UR4, UR6, UR4, URZ ;  /* 0x00000004060472a4 */ /* 0x008fe2000f8e02ff */
[----:B------:R-:W-:-:S02]  /*00a0*/  LOP3.LUT R7, R6, 0xff, RZ, 0xc0, !PT ;  /* 0x000000ff06077812 */ /* 0x000fc400078ec0ff */
[----:B------:R-:W-:Y:S01]  /*00b0*/  SGXT.U32 R4, R4, 0x1 ;  /* 0x000000010404781a */ /* 0x000fe20000000000 */
[----:B------:R-:W-:Y:S01]  /*00c0*/  USHF.L.U32 UR7, UR4, 0x1, URZ ;  /* 0x0000000104077899 */ /* 0x000fe200080006ff */
[----:B----4-:R-:W-:-:S03]  /*00d0*/  LEA R0, R0, R7, 0x8 ;  /* 0x0000000700007211 */ /* 0x010fc600078e40ff */
[----:B--2---:R-:W-:Y:S02]  /*00e0*/  IMAD R5, R4, R16, RZ ;  /* 0x0000001004057224 */ /* 0x004fe400078e02ff */
[----:B------:R-:W-:Y:S01]  /*00f0*/  IMAD R2, R0, UR5, RZ ;  /* 0x0000000500027c24 */ /* 0x000fe2000f8e02ff */
[----:B------:R-:W-:Y:S02]  /*0100*/  UIMAD.WIDE UR4, UR4, 0x2, URZ ;  /* 0x00000002040478a5 */ /* 0x000fe4000f8e02ff */
[----:B------:R-:W-:Y:S01]  /*0110*/  LEA R9, R16, R5, 0x1 ;  /* 0x0000000510097211 */ /* 0x000fe200078e08ff */
[C---:B------:R-:W-:Y:S02]  /*0120*/  IMAD.SHL.U32 R3, R2.reuse, 0x2, RZ ;  /* 0x0000000202037824 */ /* 0x040fe400078e00ff */
[----:B------:R-:W-:-:S03]  /*0130*/  IMAD.HI R2, R2, 0x2, RZ ;  /* 0x0000000202027827 */ /* 0x000fc600078e02ff */
[----:B0-----:R-:W-:Y:S01]  /*0140*/  IADD3 R20, P0, P1, R3, UR7, R20 ;  /* 0x0000000703147c10 */ /* 0x001fe2000f91e014 */
[----:B------:R-:W-:Y:S01]  /*0150*/  IMAD R10, R16, 0x2, R9 ;  /* 0x00000002100a7824 */ /* 0x000fe200078e0209 */
[----:B------:R-:W-:Y:S01]  /*0160*/  UMOV UR4, 0x400 ;  /* 0x0000040000047882 */ /* 0x000fe20000000000 */
[----:B------:R-:W0:Y:S01]  /*0170*/  LDCU UR7, c[0x0][0x3f0] ;  /* 0x00007e00ff0777ac */ /* 0x000e220008000800 */
[----:B------:R-:W-:Y:S02]  /*0180*/  IADD3.X R22, PT, PT, R2, UR5, R21, P0, P1 ;  /* 0x0000000502167c10 */ /* 0x000fe400087e2415 */
[C---:B------:R-:W-:Y:S02]  /*0190*/  LEA R11, R16.reuse, R10, 0x1 ;  /* 0x0000000a100b7211 */ /* 0x040fe400078e08ff */
[-C--:B------:R-:W-:Y:S02]  /*01a0*/  LEA R2, P0, R5, R20.reuse, 0x1 ;  /* 0x0000001405027211 */ /* 0x080fe400078008ff */
[----:B------:R-:W-:Y:S01]  /*01b0*/  LEA R4, P1, R9, R20, 0x1 ;  /* 0x0000001409047211 */ /* 0x000fe200078208ff */
[----:B------:R-:W-:Y:S01]  /*01c0*/  IMAD R13, R16, 0x2, R11 ;  /* 0x00000002100d7824 */ /* 0x000fe200078e020b */
[----:B------:R-:W-:-:S02]  /*01d0*/  LEA.HI.X.SX32 R3, R5, R22, 0x1, P0 ;  /* 0x0000001605037211 */ /* 0x000fc400000f0eff */
[----:B------:R-:W-:Y:S02]  /*01e0*/  LEA R8, P0, R10, R20, 0x1 ;  /* 0x000000140a087211 */ /* 0x000fe400078008ff */
[----:B------:R-:W-:Y:S01]  /*01f0*/  LEA R14, R16, R13, 0x1 ;  /* 0x0000000d100e7211 */ /* 0x000fe200078e08ff */
[----:B-----5:R1:W2:Y:S01]  /*0200*/  LDG.E.U16 R17, desc[UR10][R2.64] ;  /* 0x0000000a02117981 */ /* 0x0202a2000c1e1500 */
[-C--:B------:R-:W-:Y:S02]  /*0210*/  LEA.HI.X.SX32 R5, R9, R22.reuse, 0x1, P1 ;  /* 0x0000001609057211 */ /* 0x080fe400008f0eff */
[----:B------:R-:W-:Y:S01]  /*0220*/  LEA.HI.X.SX32 R9, R10, R22, 0x1, P0 ;  /* 0x000000160a097211 */ /* 0x000fe200000f0eff */
[----:B------:R-:W-:Y:S01]  /*0230*/  IMAD R15, R16, 0x2, R14 ;  /* 0x00000002100f7824 */ /* 0x000fe200078e020e */
[-C--:B------:R-:W-:Y:S01]  /*0240*/  LEA R10, P0, R11, R20.reuse, 0x1 ;  /* 0x000000140b0a7211 */ /* 0x080fe200078008ff */
[----:B------:R3:W4:Y:S01]  /*0250*/  LDG.E.U16 R18, desc[UR10][R4.64] ;  /* 0x0000000a04127981 */ /* 0x000722000c1e1500 */
[----:B------:R-:W-:-:S02]  /*0260*/  LEA R12, P1, R13, R20, 0x1 ;  /* 0x000000140d0c7211 */ /* 0x000fc400078208ff */
[----:B------:R-:W-:Y:S01]  /*0270*/  LEA.HI.X.SX32 R11, R11, R22, 0x1, P0 ;  /* 0x000000160b0b7211 */ /* 0x000fe200000f0eff */
[----:B------:R5:W4:Y:S01]  /*0280*/  LDG.E.U16 R8, desc[UR10][R8.64] ;  /* 0x0000000a08087981 */ /* 0x000b22000c1e1500 */
[----:B-1----:R-:W-:Y:S02]  /*0290*/  LEA R2, P0, R14, R20, 0x1 ;  /* 0x000000140e027211 */ /* 0x002fe400078008ff */
[----:B------:R-:W-:Y:S01]  /*02a0*/  LEA R16, R16, R15, 0x1 ;  /* 0x0000000f10107211 */ /* 0x000fe200078e08ff */
[----:B------:R-:W4:Y:S01]  /*02b0*/  LDG.E.U16 R10, desc[UR10][R10.64] ;  /* 0x0000000a0a0a7981 */ /* 0x000f22000c1e1500 */
[----:B------:R-:W-:Y:S02]  /*02c0*/  LEA.HI.X.SX32 R13, R13, R22, 0x1, P1 ;  /* 0x000000160d0d7211 */ /* 0x000fe400008f0eff */
[----:B---3--:R-:W-:Y:S02]  /*02d0*/  LEA R4, P1, R15, R20, 0x1 ;  /* 0x000000140f047211 */ /* 0x008fe400078208ff */
[----:B------:R-:W-:Y:S01]  /*02e0*/  LEA.HI.X.SX32 R3, R14, R22, 0x1, P0 ;  /* 0x000000160e037211 */ /* 0x000fe200000f0eff */
[----:B------:R-:W3:Y:S01]  /*02f0*/  LDG.E.U16 R12, desc[UR10][R12.64] ;  /* 0x0000000a0c0c7981 */ /* 0x000ee2000c1e1500 */
[----:B------:R-:W-:-:S02]  /*0300*/  LEA R14, P0, R16, R20, 0x1 ;  /* 0x00000014100e7211 */ /* 0x000fc400078008ff */
[-C--:B------:R-:W-:Y:S01]  /*0310*/  LEA.HI.X.SX32 R5, R15, R22.reuse, 0x1, P1 ;  /* 0x000000160f057211 */ /* 0x080fe200008f0eff */
[----:B------:R1:W4:Y:S01]  /*0320*/  LDG.E.U16 R2, desc[UR10][R2.64] ;  /* 0x0000000a02027981 */ /* 0x000322000c1e1500 */
[----:B------:R-:W-:-:S03]  /*0330*/  LEA.HI.X.SX32 R15, R16, R22, 0x1, P0 ;  /* 0x00000016100f7211 */ /* 0x000fc600000f0eff */
[----:B------:R0:W4:Y:S04]  /*0340*/  LDG.E.U16 R4, desc[UR10][R4.64] ;  /* 0x0000000a04047981 */ /* 0x000128000c1e1500 */
[----:B------:R0:W4:Y:S01]  /*0350*/  LDG.E.U16 R16, desc[UR10][R14.64] ;  /* 0x0000000a0e107981 */ /* 0x000122000c1e1500 */
[----:B------:R-:W0:Y:S01]  /*0360*/  S2UR UR5, SR_CgaCtaId ;  /* 0x00000000000579c3 */ /* 0x000e220000008800 */
[----:B-----5:R-:W-:Y:S01]  /*0370*/  SHF.R.S32.HI R9, RZ, 0x8, R6 ;  /* 0x00000008ff097819 */ /* 0x020fe20000011406 */
[----:B------:R-:W-:-:S03]  /*0380*/  IMAD.SHL.U32 R20, R7, 0x2, RZ ;  /* 0x0000000207147824 */ /* 0x000fc600078e00ff */
[----:B------:R-:W-:-:S04]  /*0390*/  SGXT R7, R9, 0x1 ;  /* 0x000000010907781a */ /* 0x000fc80000000200 */
[----:B------:R-:W-:-:S04]  /*03a0*/  LOP3.LUT R7, R20, 0x210, R7, 0x78, !PT ;  /* 0x0000021014077812 */ /* 0x000fc800078e7807 */
[C---:B------:R-:W-:Y:S02]  /*03b0*/  LOP3.LUT R9, R7.reuse, 0x20, RZ, 0x3c, !PT ;  /* 0x0000002007097812 */ /* 0x040fe400078e3cff */
[C---:B-1----:R-:W-:Y:S02]  /*03c0*/  LOP3.LUT R3, R7.reuse, 0x40, RZ, 0x3c, !PT ;  /* 0x0000004007037812 */ /* 0x042fe400078e3cff */
[----:B0-----:R-:W-:Y:S01]  /*03d0*/  LOP3.LUT R5, R7, 0x60, RZ, 0x3c, !PT ;  /* 0x0000006007057812 */ /* 0x001fe200078e3cff */
[----:B------:R-:W-:Y:S02]  /*03e0*/  ULEA UR5, UR5, UR4, 0x18 ;  /* 0x0000000405057291 */ /* 0x000fe4000f8ec0ff */
[----:B------:R-:W-:Y:S01]  /*03f0*/  UISETP.GE.AND UP0, UPT, UR7, 0x1, UPT ;  /* 0x000000010700788c */ /* 0x000fe2000bf06270 */
[----:B------:R-:W-:Y:S01]  /*0400*/  MOV R45, 0xff800000 ;  /* 0xff800000002d7802 */ /* 0x000fe20000000f00 */
[----:B------:R-:W-:Y:S01]  /*0410*/  IMAD.MOV.U32 R44, RZ, RZ, 0x3f800000 ;  /* 0x3f800000ff2c7424 */ /* 0x000fe200078e00ff */
[----:B------:R-:W-:Y:S01]  /*0420*/  MOV R43, 0x3f800000 ;  /* 0x3f800000002b7802 */ /* 0x000fe20000000f00 */
[----:B------:R-:W-:Y:S01]  /*0430*/  IMAD.MOV.U32 R28, RZ, RZ, -0x800000 ;  /* 0xff800000ff1c7424 */ /* 0x000fe200078e00ff */
[----:B------:R-:W-:-:S02]  /*0440*/  CS2R R14, SRZ ;  /* 0x00000000000e7805 */ /* 0x000fc4000001ff00 */
[----:B------:R-:W-:Y:S01]  /*0450*/  SHF.L.U32 R40, R6, 0x1, RZ ;  /* 0x0000000106287819 */ /* 0x000fe200000006ff */
[----:B--2---:R-:W-:Y:S04]  /*0460*/  STS.U16 [R7+UR5], R17 ;  /* 0x0000001107007988 */ /* 0x004fe80008000405 */
[----:B---3--:R0:W-:Y:S04]  /*0470*/  STS.U16 [R7+UR5+0x1000], R12 ;  /* 0x0010000c07007988 */ /* 0x0081e80008000405 */
[----:B----4-:R-:W-:Y:S04]  /*0480*/  STS.U16 [R9+UR5+0x400], R18 ;  /* 0x0004001209007988 */ /* 0x010fe80008000405 */
[----:B------:R-:W-:Y:S04]  /*0490*/  STS.U16 [R9+UR5+0x1400], R2 ;  /* 0x0014000209007988 */ /* 0x000fe80008000405 */
[----:B------:R1:W-:Y:S04]  /*04a0*/  STS.U16 [R3+UR5+0x800], R8 ;  /* 0x0008000803007988 */ /* 0x0003e80008000405 */
[----:B------:R2:W-:Y:S04]  /*04b0*/  STS.U16 [R3+UR5+0x1800], R4 ;  /* 0x0018000403007988 */ /* 0x0005e80008000405 */
[----:B------:R-:W-:Y:S01]  /*04c0*/  STS.U16 [R5+UR5+0x1c00], R16 ;  /* 0x001c001005007988 */ /* 0x000fe20008000405 */
[----:B0-----:R-:W-:-:S02]  /*04d0*/  CS2R R12, SRZ ;  /* 0x00000000000c7805 */ /* 0x001fc4000001ff00 */
[----:B-1----:R-:W-:Y:S02]  /*04e0*/  CS2R R8, SRZ ;  /* 0x0000000000087805 */ /* 0x002fe4000001ff00 */
[C---:B------:R-:W-:Y:S01]  /*04f0*/  LOP3.LUT R2, R6.reuse, 0x1ff, RZ, 0xc0, !PT ;  /* 0x000001ff06027812 */ /* 0x040fe200078ec0ff */
[----:B------:R0:W-:Y:S01]  /*0500*/  STS.U16 [R5+UR5+0xc00], R10 ;  /* 0x000c000a05007988 */ /* 0x0001e20008000405 */
[----:B--2---:R-:W-:Y:S02]  /*0510*/  LOP3.LUT R3, R6, 0x7, RZ, 0xc0, !PT ;  /* 0x0000000706037812 */ /* 0x004fe400078ec0ff */
[----:B0-----:R-:W-:Y:S01]  /*0520*/  CS2R R10, SRZ ;  /* 0x00000000000a7805 */ /* 0x001fe2000001ff00 */
[----:B------:R-:W-:Y:S06]  /*0530*/  BRA.U !UP0, `(.L_x_0) ;  /* 0x0000000d08947547 */ /* 0x000fec000b800000 */
[----:B------:R-:W-:Y:S01]  /*0540*/  IMAD.SHL.U32 R2, R2, 0x2, RZ ;  /* 0x0000000202027824 */ /* 0x000fe200078e00ff */
[----:B------:R-:W0:Y:S01]  /*0550*/  LDC.64 R4, c[0x0][0x3c0] ;  /* 0x0000f000ff047b82 */ /* 0x000e220000000a00 */
[--C-:B------:R-:W-:Y:S01]  /*0560*/  SHF.R.U32.HI R7, RZ, 0x2, R6.reuse ;  /* 0x00000002ff077819 */ /* 0x100fe20000011606 */
[----:B------:R-:W1:Y:S01]  /*0570*/  LDCU UR4, c[0x0][0x3c8] ;  /* 0x00007900ff0477ac */ /* 0x000e620008000800 */
[C---:B------:R-:W-:Y:S01]  /*0580*/  IMAD.SHL.U32 R9, R6.reuse, 0x8, RZ ;  /* 0x0000000806097824 */ /* 0x040fe200078e00ff */
[C---:B------:R-:W-:Y:S01]  /*0590*/  LOP3.LUT R13, R6.reuse, 0x10, RZ, 0xc0, !PT ;  /* 0x00000010060d7812 */ /* 0x040fe200078ec0ff */
[----:B------:R-:W-:Y:S01]  /*05a0*/  IMAD.SHL.U32 R14, R6, 0x20, RZ ;  /* 0x00000020060e7824 */ /* 0x000fe200078e00ff */
[----:B------:R-:W-:Y:S01]  /*05b0*/  LOP3.LUT R2, R2, 0x30, R7, 0x78, !PT ;  /* 0x0000003002027812 */ /* 0x000fe200078e7807 */
[----:B------:R-:W2:Y:S01]  /*05c0*/  LDCU.64 UR8, c[0x0][0x388] ;  /* 0x00007100ff0877ac */ /* 0x000ea20008000a00 */
[----:B------:R-:W3:Y:S01]  /*05d0*/  LDC.64 R36, c[0x0][0x3d0] ;  /* 0x0000f400ff247b82 */ /* 0x000ee20000000a00 */
[C---:B------:R-:W-:Y:S01]  /*05e0*/  SHF.L.U32 R7, R3.reuse, 0x4, RZ ;  /* 0x0000000403077819 */ /* 0x040fe200000006ff */
[----:B------:R-:W-:Y:S01]  /*05f0*/  IMAD.MOV.U32 R44, RZ, RZ, 0x3f800000 ;  /* 0x3f800000ff2c7424 */ /* 0x000fe200078e00ff */
[----:B------:R-:W-:Y:S01]  /*0600*/  LEA R8, R3, UR5, 0x9 ;  /* 0x0000000503087c11 */ /* 0x000fe2000f8e48ff */
[----:B------:R-:W4:Y:S01]  /*0610*/  LDCU.64 UR12, c[0x0][0x390] ;  /* 0x00007200ff0c77ac */ /* 0x000f220008000a00 */
[----:B------:R-:W-:-:S02]  /*0620*/  LOP3.LUT R7, R7, 0x1e0, R6, 0x78, !PT ;  /* 0x000001e007077812 */ /* 0x000fc400078e7806 */
[----:B------:R-:W-:Y:S02]  /*0630*/  CS2R R38, SRZ ;  /* 0x0000000000267805 */ /* 0x000fe4000001ff00 */
[----:B------:R-:W-:Y:S01]  /*0640*/  LOP3.LUT R10, R9, 0x30, RZ, 0xc0, !PT ;  /* 0x00000030090a7812 */ /* 0x000fe200078ec0ff */
[----:B------:R-:W-:Y:S01]  /*0650*/  IMAD.MOV.U32 R49, RZ, RZ, -0x800000 ;  /* 0xff800000ff317424 */ /* 0x000fe200078e00ff */
[----:B------:R-:W-:Y:S02]  /*0660*/  LEA R9, R13, R8, 0x8 ;  /* 0x000000080d097211 */ /* 0x000fe400078e40ff */
[----:B------:R-:W-:Y:S01]  /*0670*/  LOP3.LUT R8, R7, 0x10, R40, 0x78, !PT ;  /* 0x0000001007087812 */ /* 0x000fe200078e7828 */
[----:B------:R-:W-:Y:S01]  /*0680*/  IMAD R17, R3, 0x40, R10 ;  /* 0x0000004003117824 */ /* 0x000fe200078e020a */
[----:B------:R-:W-:Y:S02]  /*0690*/  LOP3.LUT R7, R6, 0xf, RZ, 0xc0, !PT ;  /* 0x0000000f06077812 */ /* 0x000fe400078ec0ff */
[----:B------:R-:W-:Y:S01]  /*06a0*/  IADD3 R3, PT, PT, R8, R9, RZ ;  /* 0x0000000908037210 */ /* 0x000fe20007ffe0ff */
[----:B0-----:R-:W-:Y:S01]  /*06b0*/  IMAD R4, R4, UR6, RZ ;  /* 0x0000000604047c24 */ /* 0x001fe2000f8e02ff */
[----:B------:R-:W-:Y:S01]  /*06c0*/  SHF.R.S32.HI R9, RZ, 0x2, R6 ;  /* 0x00000002ff097819 */ /* 0x000fe20000011406 */
[----:B-1----:R-:W-:Y:S01]  /*06d0*/  IMAD R8, R7, UR4, RZ ;  /* 0x0000000407087c24 */ /* 0x002fe2000f8e02ff */
[----:B------:R-:W-:Y:S01]  /*06e0*/  LOP3.LUT R10, R6, 0x1f, RZ, 0xc0, !PT ;  /* 0x0000001f060a7812 */ /* 0x000fe200078ec0ff */
[----:B------:R-:W0:Y:S01]  /*06f0*/  LDCU UR4, c[0x0][0x3d8] ;  /* 0x00007b00ff0477ac */ /* 0x000e220008000800 */
[----:B------:R-:W-:-:S02]  /*0700*/  SGXT R7, R9, 0x1 ;  /* 0x000000010907781a */ /* 0x000fc40000000200 */
[----:B------:R-:W-:Y:S01]  /*0710*/  MOV R50, 0xff800000 ;  /* 0xff80000000327802 */ /* 0x000fe20000000f00 */
[----:B---3--:R-:W-:Y:S01]  /*0720*/  IMAD R36, R36, UR6, RZ ;  /* 0x0000000624247c24 */ /* 0x008fe2000f8e02ff */
[----:B------:R-:W-:Y:S01]  /*0730*/  LOP3.LUT R15, R7, 0x90, RZ, 0xc0, !PT ;  /* 0x00000090070f7812 */ /* 0x000fe200078ec0ff */
[----:B------:R-:W-:Y:S01]  /*0740*/  IMAD R11, R10, R37, RZ ;  /* 0x000000250a0b7224 */ /* 0x000fe200078e02ff */
[----:B------:R-:W-:Y:S01]  /*0750*/  SHF.L.U32 R10, R8, 0x1, RZ ;  /* 0x00000001080a7819 */ /* 0x000fe200000006ff */
[----:B------:R-:W-:Y:S01]  /*0760*/  IMAD.SHL.U32 R7, R4, 0x2, RZ ;  /* 0x0000000204077824 */ /* 0x000fe200078e00ff */
[C---:B------:R-:W-:Y:S01]  /*0770*/  SHF.L.U32 R9, R36.reuse, 0x1, RZ ;  /* 0x0000000124097819 */ /* 0x040fe200000006ff */
[----:B------:R-:W-:Y:S01]  /*0780*/  IMAD.SHL.U32 R12, R11, 0x2, RZ ;  /* 0x000000020b0c7824 */ /* 0x000fe200078e00ff */
[----:B------:R-:W-:Y:S01]  /*0790*/  LOP3.LUT R15, R15, 0x60, R14, 0xf8, !PT ;  /* 0x000000600f0f7812 */ /* 0x000fe200078ef80e */
[----:B------:R-:W-:Y:S01]  /*07a0*/  IMAD.HI R36, R36, 0x2, RZ ;  /* 0x0000000224247827 */ /* 0x000fe200078e02ff */
[----:B--2---:R-:W-:Y:S01]  /*07b0*/  IADD3 R19, P0, P1, R10, UR8, R7 ;  /* 0x000000080a137c10 */ /* 0x004fe2000f91e007 */
[----:B------:R-:W1:Y:S01]  /*07c0*/  LDCU UR8, c[0x0][0x3a8] ;  /* 0x00007500ff0877ac */ /* 0x000e620008000800 */
[----:B----4-:R-:W-:Y:S01]  /*07d0*/  IADD3 R12, P2, P3, R12, UR12, R9 ;  /* 0x0000000c0c0c7c10 */ /* 0x010fe2000fb5e009 */
[----:B------:R-:W-:Y:S01]  /*07e0*/  IMAD.HI R7, R8, 0x2, RZ ;  /* 0x0000000208077827 */ /* 0x000fe200078e02ff */
[----:B------:R-:W-:-:S02]  /*07f0*/  SHF.R.U32.HI R9, RZ, 0x4, R6 ;  /* 0x00000004ff097819 */ /* 0x000fc40000011606 */
[--C-:B------:R-:W-:Y:S01]  /*0800*/  SHF.R.U32.HI R10, RZ, 0x5, R6.reuse ;  /* 0x00000005ff0a7819 */ /* 0x100fe20000011606 */
[----:B------:R-:W-:Y:S01]  /*0810*/  IMAD.HI R11, R11, 0x2, RZ ;  /* 0x000000020b0b7827 */ /* 0x000fe200078e02ff */
[----:B------:R-:W-:Y:S02]  /*0820*/  SHF.R.S32.HI R14, RZ, 0x6, R6 ;  /* 0x00000006ff0e7819 */ /* 0x000fe40000011406 */
[----:B------:R-:W-:Y:S01]  /*0830*/  SGXT.U32 R8, R9, 0x5 ;  /* 0x000000050908781a */ /* 0x000fe20000000000 */
[----:B------:R-:W-:Y:S01]  /*0840*/  IMAD.HI R6, R4, 0x2, RZ ;  /* 0x0000000204067827 */ /* 0x000fe200078e02ff */
[----:B------:R-:W-:Y:S02]  /*0850*/  SGXT.U32 R4, R10, 0x4 ;  /* 0x000000040a04781a */ /* 0x000fe40000000000 */
[----:B------:R-:W-:Y:S01]  /*0860*/  SGXT R9, R14, 0x1 ;  /* 0x000000010e09781a */ /* 0x000fe20000000200 */
[----:B------:R-:W-:Y:S01]  /*0870*/  IMAD R8, R8, R5, RZ ;  /* 0x0000000508087224 */ /* 0x000fe200078e02ff */
[----:B------:R-:W-:Y:S01]  /*0880*/  IADD3.X R21, PT, PT, R7, UR9, R6, P0, P1 ;  /* 0x0000000907157c10 */ /* 0x000fe200087e2406 */
[----:B0-----:R-:W-:Y:S01]  /*0890*/  IMAD R7, R4, UR4, RZ ;  /* 0x0000000404077c24 */ /* 0x001fe2000f8e02ff */
[----:B------:R-:W-:Y:S01]  /*08a0*/  IADD3.X R10, PT, PT, R11, UR13, R36, P2, P3 ;  /* 0x0000000d0b0a7c10 */ /* 0x000fe200097e6424 */
[----:B------:R-:W-:Y:S01]  /*08b0*/  UMOV UR4, URZ ;  /* 0x000000ff00047c82 */ /* 0x000fe20008000000 */
[----:B------:R-:W-:-:S02]  /*08c0*/  LEA R6, R13, UR5, 0x4 ;  /* 0x000000050d067c11 */ /* 0x000fc4000f8e20ff */
[----:B------:R-:W-:Y:S02]  /*08d0*/  LOP3.LUT R15, R15, 0x10, R40, 0x78, !PT ;  /* 0x000000100f0f7812 */ /* 0x000fe400078e7828 */
[----:B------:R-:W-:Y:S02]  /*08e0*/  LOP3.LUT R9, R9, 0x90, RZ, 0xc0, !PT ;  /* 0x0000009009097812 */ /* 0x000fe400078ec0ff */
[----:B------:R-:W-:Y:S02]  /*08f0*/  LEA R4, P0, R8, R19, 0x1 ;  /* 0x0000001308047211 */ /* 0x000fe400078008ff */
[----:B------:R-:W-:Y:S02]  /*0900*/  LEA R36, P1, R7, R12, 0x1 ;  /* 0x0000000c07247211 */ /* 0x000fe400078208ff */
[----:B------:R-:W-:Y:S02]  /*0910*/  CS2R R12, SRZ ;  /* 0x00000000000c7805 */ /* 0x000fe4000001ff00 */
[----:B------:R-:W-:-:S02]  /*0920*/  IADD3 R41, PT, PT, R15, R6, RZ ;  /* 0x000000060f297210 */ /* 0x000fc40007ffe0ff */
[----:B------:R-:W-:Y:S02]  /*0930*/  CS2R R14, SRZ ;  /* 0x00000000000e7805 */ /* 0x000fe4000001ff00 */
[----:B------:R-:W-:Y:S02]  /*0940*/  LOP3.LUT R42, R9, 0x37e, R40, 0x78, !PT ;  /* 0x0000037e092a7812 */ /* 0x000fe400078e7828 */
[----:B------:R-:W-:Y:S02]  /*0950*/  LEA.HI.X.SX32 R6, R8, R21, 0x1, P0 ;  /* 0x0000001508067211 */ /* 0x000fe400000f0eff */
[----:B------:R-:W-:Y:S02]  /*0960*/  CS2R R8, SRZ ;  /* 0x0000000000087805 */ /* 0x000fe4000001ff00 */
[----:B------:R-:W-:Y:S02]  /*0970*/  LEA.HI.X.SX32 R7, R7, R10, 0x1, P1 ;  /* 0x0000000a07077211 */ /* 0x000fe400008f0eff */
[----:B------:R-:W-:-:S02]  /*0980*/  CS2R R10, SRZ ;  /* 0x00000000000a7805 */ /* 0x000fc4000001ff00 */
[----:B------:R-:W-:Y:S02]  /*0990*/  LOP3.LUT R40, R17, 0x30, R40, 0x78, !PT ;  /* 0x0000003011287812 */ /* 0x000fe400078e7828 */
[----:B-1----:R-:W-:-:S07]  /*09a0*/  MOV R43, 0x3f800000 ;  /* 0x3f800000002b7802 */ /* 0x002fce0000000f00 */
.L_x_1:
[----:B------:R-:W-:-:S04]  /*09b0*/  LEA R32, P0, R39, R4, 0x1 ;  /* 0x0000000427207211 */ /* 0x000fc800078008ff */
[----:B------:R-:W-:-:S05]  /*09c0*/  LEA.HI.X.SX32 R33, R39, R6, 0x1, P0 ;  /* 0x0000000627217211 */ /* 0x000fca00000f0eff */
[----:B------:R-:W2:Y:S01]  /*09d0*/  LDG.E.U16 R45, desc[UR10][R32.64] ;  /* 0x0000000a202d7981 */ /* 0x000ea2000c1e1500 */
[----:B------:R-:W-:Y:S01]  /*09e0*/  BAR.SYNC.DEFER_BLOCKING 0x0 ;  /* 0x0000000000007b1d */ /* 0x000fe20000010000 */
[----:B------:R-:W-:-:S04]  /*09f0*/  LEA R46, P0, R38, R36, 0x1 ;  /* 0x00000024262e7211 */ /* 0x000fc800078008ff */
[----:B------:R-:W-:Y:S01]  /*0a00*/  LEA.HI.X.SX32 R47, R38, R7, 0x1, P0 ;  /* 0x00000007262f7211 */ /* 0x000fe200000f0eff */
[----:B--2---:R-:W-:Y:S02]  /*0a10*/  STS.U16 [R42+UR5+0x2000], R45 ;  /* 0x0020002d2a007988 */ /* 0x004fe40008000405 */
[----:B------:R-:W-:Y:S06]  /*0a20*/  BAR.SYNC.DEFER_BLOCKING 0x0 ;  /* 0x0000000000007b1d */ /* 0x000fec0000010000 */
[----:B------:R0:W2:Y:S01]  /*0a30*/  LDG.E.U16 R51, desc[UR10][R46.64] ;  /* 0x0000000a2e337981 */ /* 0x0000a2000c1e1500 */
[----:B------:R-:W-:Y:S01]  /*0a40*/  UIADD3 UR4, UPT, UPT, UR4, 0x20, URZ ;  /* 0x0000002004047890 */ /* 0x000fe2000fffe0ff */
[----:B------:R-:W-:Y:S01]  /*0a50*/  IMAD R39, R5, 0x20, R39 ;  /* 0x0000002005277824 */ /* 0x000fe200078e0227 */
[----:B------:R-:W-:Y:S01]  /*0a60*/  LEA R38, R37, R38, 0x5 ;  /* 0x0000002625267211 */ /* 0x000fe200078e28ff */
[----:B------:R-:W-:Y:S01]  /*0a70*/  LDSM.16.MT88.4 R16, [R3] ;  /* 0x000000000310783b */ /* 0x000fe20000004200 */
[----:B------:R-:W-:-:S03]  /*0a80*/  UISETP.GE.AND UP0, UPT, UR4, UR7, UPT ;  /* 0x000000070400728c */ /* 0x000fc6000bf06270 */
[----:B------:R-:W1:Y:S04]  /*0a90*/  LDSM.16.M88.4 R28, [R41+0x2000] ;  /* 0x00200000291c783b */ /* 0x000e680000000200 */
[----:B------:R-:W3:Y:S01]  /*0aa0*/  LDSM.16.M88.4 R20, [R41+0x2200] ;  /* 0x002200002914783b */ /* 0x000ee20000000200 */
[----:B------:R-:W-:Y:S01]  /*0ab0*/  BAR.SYNC.DEFER_BLOCKING 0x0 ;  /* 0x0000000000007b1d */ /* 0x000fe20000010000 */
[C---:B-1----:R-:W-:Y:S08]  /*0ac0*/  HMMA.16816.F32 R24, R16.reuse, R28, RZ ;  /* 0x0000001c1018723c */ /* 0x042ff000000018ff */
[C---:B------:R-:W-:Y:S08]  /*0ad0*/  HMMA.16816.F32 R28, R16.reuse, R30, RZ ;  /* 0x0000001e101c723c */ /* 0x040ff000000018ff */
[----:B---3--:R-:W-:Y:S03]  /*0ae0*/  HMMA.16816.F32 R32, R16, R20, RZ ;  /* 0x000000141020723c */ /* 0x008fe600000018ff */
[----:B------:R-:W-:Y:S01]  /*0af0*/  FMUL R20, R24, UR8 ;  /* 0x0000000818147c20 */ /* 0x000fe20008400000 */
[----:B------:R-:W-:-:S04]  /*0b00*/  FMUL R21, R25, UR8 ;  /* 0x0000000819157c20 */ /* 0x000fc80008400000 */
[----:B------:R-:W-:Y:S03]  /*0b10*/  HMMA.16816.F32 R16, R16, R22, RZ ;  /* 0x000000161010723c */ /* 0x000fe600000018ff */
[----:B------:R-:W-:Y:S01]  /*0b20*/  FMUL R22, R28, UR8 ;  /* 0x000000081c167c20 */ /* 0x000fe20008400000 */
[----:B------:R-:W-:-:S04]  /*0b30*/  FMUL R23, R29, UR8 ;  /* 0x000000081d177c20 */ /* 0x000fc80008400000 */
[----:B------:R-:W-:-:S03]  /*0b40*/  FMNMX3 R22, R20, R21, R22, !PT ;  /* 0x0000001514167276 */ /* 0x000fc60007800016 */
[----:B0-----:R-:W-:Y:S01]  /*0b50*/  FMUL R46, R32, UR8 ;  /* 0x00000008202e7c20 */ /* 0x001fe20008400000 */
[----:B------:R-:W-:-:S04]  /*0b60*/  FMUL R20, R33, UR8 ;  /* 0x0000000821147c20 */ /* 0x000fc80008400000 */
[----:B------:R-:W-:Y:S01]  /*0b70*/  FMNMX3 R23, R22, R23, R46, !PT ;  /* 0x0000001716177276 */ /* 0x000fe2000780002e */
[----:B------:R-:W-:Y:S02]  /*0b80*/  FMUL R46, R34, UR8 ;  /* 0x00000008222e7c20 */ /* 0x000fe40008400000 */
[----:B------:R-:W-:Y:S01]  /*0b90*/  FMUL R21, R16, UR8 ;  /* 0x0000000810157c20 */ /* 0x000fe20008400000 */
[----:B------:R-:W-:-:S04]  /*0ba0*/  FMUL R22, R17, UR8 ;  /* 0x0000000811167c20 */ /* 0x000fc80008400000 */
[----:B------:R-:W-:Y:S01]  /*0bb0*/  FMNMX3 R21, R23, R20, R21, !PT ;  /* 0x0000001417157276 */ /* 0x000fe20007800015 */
[----:B------:R-:W-:Y:S01]  /*0bc0*/  FMUL R20, R26, UR8 ;  /* 0x000000081a147c20 */ /* 0x000fe20008400000 */
[----:B------:R-:W-:Y:S02]  /*0bd0*/  FMUL R23, R31, UR8 ;  /* 0x000000081f177c20 */ /* 0x000fe40008400000 */
[----:B------:R-:W-:Y:S01]  /*0be0*/  FMNMX R45, R22, R21, !PT ;  /* 0x00000015162d7209 */ /* 0x000fe20007800000 */
[----:B------:R-:W-:Y:S01]  /*0bf0*/  FMUL R21, R27, UR8 ;  /* 0x000000081b157c20 */ /* 0x000fe20008400000 */
[----:B------:R-:W-:-:S03]  /*0c00*/  FMUL R22, R30, UR8 ;  /* 0x000000081e167c20 */ /* 0x000fc60008400000 */
[----:B------:R-:W0:Y:S02]  /*0c10*/  SHFL.BFLY PT, R48, R45, 0x2, 0x1f ;  /* 0x0c401f002d307f89 */ /* 0x000e2400000e0000 */
[----:B------:R-:W-:Y:S01]  /*0c20*/  FMNMX3 R20, R20, R21, R22, !PT ;  /* 0x0000001514147276 */ /* 0x000fe20007800016 */
[----:B------:R-:W-:Y:S01]  /*0c30*/  FMUL R21, R18, UR8 ;  /* 0x0000000812157c20 */ /* 0x000fe20008400000 */
[----:B------:R-:W-:Y:S02]  /*0c40*/  FMUL R22, R19, UR8 ;  /* 0x0000000813167c20 */ /* 0x000fe40008400000 */
[----:B------:R-:W-:Y:S01]  /*0c50*/  FMNMX3 R23, R20, R23, R46, !PT ;  /* 0x0000001714177276 */ /* 0x000fe2000780002e */
[----:B------:R-:W-:-:S05]  /*0c60*/  FMUL R20, R35, UR8 ;  /* 0x0000000823147c20 */ /* 0x000fca0008400000 */
[----:B------:R-:W-:-:S04]  /*0c70*/  FMNMX3 R21, R23, R20, R21, !PT ;  /* 0x0000001417157276 */ /* 0x000fc80007800015 */
[----:B------:R-:W-:-:S05]  /*0c80*/  FMNMX R21, R22, R21, !PT ;  /* 0x0000001516157209 */ /* 0x000fca0007800000 */
[----:B------:R-:W1:Y:S01]  /*0c90*/  SHFL.BFLY PT, R20, R21, 0x2, 0x1f ;  /* 0x0c401f0015147f89 */ /* 0x000e6200000e0000 */
[----:B0-----:R-:W-:-:S05]  /*0ca0*/  FMNMX R47, R45, R48, !PT ;  /* 0x000000302d2f7209 */ /* 0x001fca0007800000 */
[----:B------:R-:W0:Y:S01]  /*0cb0*/  SHFL.BFLY PT, R45, R47, 0x1, 0x1f ;  /* 0x0c201f002f2d7f89 */ /* 0x000e2200000e0000 */
[----:B-1----:R-:W-:-:S05]  /*0cc0*/  FMNMX R20, R21, R20, !PT ;  /* 0x0000001415147209 */ /* 0x002fca0007800000 */
[----:B------:R-:W1:Y:S01]  /*0cd0*/  SHFL.BFLY PT, R22, R20, 0x1, 0x1f ;  /* 0x0c201f0014167f89 */ /* 0x000e6200000e0000 */
[----:B0-----:R-:W-:-:S05]  /*0ce0*/  FMNMX3 R45, R47, R45, R50, !PT ;  /* 0x0000002d2f2d7276 */ /* 0x001fca0007800032 */
[--C-:B------:R-:W-:Y:S01]  /*0cf0*/  FFMA R25, R25, UR8, -R45.reuse ;  /* 0x0000000819197c23 */ /* 0x100fe2000800082d */
[--C-:B------:R-:W-:Y:S01]  /*0d00*/  FFMA R28, R28, UR8, -R45.reuse ;  /* 0x000000081c1c7c23 */ /* 0x100fe2000800082d */
[--C-:B------:R-:W-:Y:S01]  /*0d10*/  FFMA R24, R24, UR8, -R45.reuse ;  /* 0x0000000818187c23 */ /* 0x100fe2000800082d */
[--C-:B------:R-:W-:Y:S01]  /*0d20*/  FFMA R29, R29, UR8, -R45.reuse ;  /* 0x000000081d1d7c23 */ /* 0x100fe2000800082d */
[----:B------:R-:W-:Y:S01]  /*0d30*/  FMUL R53, R25, 1.4426950216293334961 ;  /* 0x3fb8aa3b19357820 */ /* 0x000fe20000400000 */
[----:B------:R-:W-:Y:S01]  /*0d40*/  FMUL R25, R28, 1.4426950216293334961 ;  /* 0x3fb8aa3b1c197820 */ /* 0x000fe20000400000 */
[--C-:B------:R-:W-:Y:S01]  /*0d50*/  FFMA R32, R32, UR8, -R45.reuse ;  /* 0x0000000820207c23 */ /* 0x100fe2000800082d */
[--C-:B------:R-:W-:Y:S01]  /*0d60*/  FFMA R16, R16, UR8, -R45.reuse ;  /* 0x0000000810107c23 */ /* 0x100fe2000800082d */
[----:B------:R-:W-:Y:S01]  /*0d70*/  FMUL R24, R24, 1.4426950216293334961 ;  /* 0x3fb8aa3b18187820 */ /* 0x000fe20000400000 */
[----:B------:R-:W-:Y:S01]  /*0d80*/  FMUL R54, R29, 1.4426950216293334961 ;  /* 0x3fb8aa3b1d367820 */ /* 0x000fe20000400000 */
[----:B------:R-:W-:Y:S01]  /*0d90*/  FMUL R29, R32, 1.4426950216293334961 ;  /* 0x3fb8aa3b201d7820 */ /* 0x000fe20000400000 */
[----:B------:R-:W-:Y:S01]  /*0da0*/  FMUL R32, R16, 1.4426950216293334961 ;  /* 0x3fb8aa3b10207820 */ /* 0x000fe20000400000 */
[----:B------:R-:W-:Y:S01]  /*0db0*/  MUFU.EX2 R53, R53 ;  /* 0x0000003500357308 */ /* 0x000fe20000000800 */
[--C-:B------:R-:W-:Y:S01]  /*0dc0*/  FFMA R33, R33, UR8, -R45.reuse ;  /* 0x0000000821217c23 */ /* 0x100fe2000800082d */
[----:B------:R-:W-:Y:S01]  /*0dd0*/  FFMA R17, R17, UR8, -R45 ;  /* 0x0000000811117c23 */ /* 0x000fe2000800082d */
[----:B-1----:R-:W-:-:S02]  /*0de0*/  FMNMX3 R28, R20, R22, R49, !PT ;  /* 0x00000016141c7276 */ /* 0x002fc40007800031 */
[----:B------:R-:W-:Y:S01]  /*0df0*/  FMUL R46, R33, 1.4426950216293334961 ;  /* 0x3fb8aa3b212e7820 */ /* 0x000fe20000400000 */
[----:B------:R-:W-:Y:S02]  /*0e00*/  FMUL R17, R17, 1.4426950216293334961 ;  /* 0x3fb8aa3b11117820 */ /* 0x000fe40000400000 */
[----:B------:R-:W0:Y:S01]  /*0e10*/  MUFU.EX2 R24, R24 ;  /* 0x0000001800187308 */ /* 0x000e220000000800 */
[--C-:B------:R-:W-:Y:S01]  /*0e20*/  FFMA R26, R26, UR8, -R28.reuse ;  /* 0x000000081a1a7c23 */ /* 0x100fe2000800081c */
[--C-:B------:R-:W-:Y:S01]  /*0e30*/  FFMA R16, R27, UR8, -R28.reuse ;  /* 0x000000081b107c23 */ /* 0x100fe2000800081c */
[--C-:B------:R-:W-:Y:S01]  /*0e40*/  FFMA R30, R30, UR8, -R28.reuse ;  /* 0x000000081e1e7c23 */ /* 0x100fe2000800081c */
[--C-:B------:R-:W-:Y:S01]  /*0e50*/  FFMA R31, R31, UR8, -R28.reuse ;  /* 0x000000081f1f7c23 */ /* 0x100fe2000800081c */
[----:B------:R-:W-:Y:S01]  /*0e60*/  FMUL R26, R26, 1.4426950216293334961 ;  /* 0x3fb8aa3b1a1a7820 */ /* 0x000fe20000400000 */
[----:B------:R-:W-:Y:S01]  /*0e70*/  FMUL R16, R16, 1.4426950216293334961 ;  /* 0x3fb8aa3b10107820 */ /* 0x000fe20000400000 */
[----:B------:R-:W-:Y:S01]  /*0e80*/  FMUL R30, R30, 1.4426950216293334961 ;  /* 0x3fb8aa3b1e1e7820 */ /* 0x000fe20000400000 */
[----:B------:R-:W-:Y:S01]  /*0e90*/  MUFU.EX2 R25, R25 ;  /* 0x0000001900197308 */ /* 0x000fe20000000800 */
[--C-:B------:R-:W-:Y:S01]  /*0ea0*/  FFMA R34, R34, UR8, -R28.reuse ;  /* 0x0000000822227c23 */ /* 0x100fe2000800081c */
[----:B------:R-:W-:Y:S01]  /*0eb0*/  FMUL R31, R31, 1.4426950216293334961 ;  /* 0x3fb8aa3b1f1f7820 */ /* 0x000fe20000400000 */
[--C-:B------:R-:W-:Y:S01]  /*0ec0*/  FFMA R35, R35, UR8, -R28.reuse ;  /* 0x0000000823237c23 */ /* 0x100fe2000800081c */
[--C-:B------:R-:W-:Y:S01]  /*0ed0*/  FFMA R18, R18, UR8, -R28.reuse ;  /* 0x0000000812127c23 */ /* 0x100fe2000800081c */
[----:B------:R-:W-:Y:S01]  /*0ee0*/  FMUL R34, R34, 1.4426950216293334961 ;  /* 0x3fb8aa3b22227820 */ /* 0x000fe20000400000 */
[----:B------:R-:W-:Y:S01]  /*0ef0*/  FFMA R19, R19, UR8, -R28 ;  /* 0x0000000813137c23 */ /* 0x000fe2000800081c */
[----:B------:R-:W-:Y:S01]  /*0f00*/  FMUL R35, R35, 1.4426950216293334961 ;  /* 0x3fb8aa3b23237820 */ /* 0x000fe20000400000 */
[----:B------:R1:W-:Y:S01]  /*0f10*/  MUFU.EX2 R27, R26 ;  /* 0x0000001a001b7308 */ /* 0x0003e20000000800 */
[----:B0-----:R-:W-:Y:S01]  /*0f20*/  FADD R20, R24, R53 ;  /* 0x0000003518147221 */ /* 0x001fe20000000000 */
[----:B------:R-:W-:Y:S01]  /*0f30*/  FMUL R18, R18, 1.4426950216293334961 ;  /* 0x3fb8aa3b12127820 */ /* 0x000fe20000400000 */
[----:B------:R-:W-:Y:S01]  /*0f40*/  FMUL R19, R19, 1.4426950216293334961 ;  /* 0x3fb8aa3b13137820 */ /* 0x000fe20000400000 */
[----:B------:R-:W-:-:S04]  /*0f50*/  F2FP.F16.F32.PACK_AB R24, R53, R24 ;  /* 0x000000183518723e */ /* 0x000fc800000000ff */
[----:B------:R0:W3:Y:S01]  /*0f60*/  MUFU.EX2 R56, R16 ;  /* 0x0000001000387308 */ /* 0x0000e20000000800 */
[----:B-1----:R-:W-:-:S07]  /*0f70*/  FADD R26, -R28, R49 ;  /* 0x000000311c1a7221 */ /* 0x002fce0000000100 */
[----:B------:R-:W-:Y:S01]  /*0f80*/  MUFU.EX2 R54, R54 ;  /* 0x0000003600367308 */ /* 0x000fe20000000800 */
[----:B0-----:R-:W-:-:S07]  /*0f90*/  FADD R16, -R45, R50 ;  /* 0x000000322d107221 */ /* 0x001fce0000000100 */
[----:B------:R0:W1:Y:S01]  /*0fa0*/  MUFU.EX2 R55, R30 ;  /* 0x0000001e00377308 */ /* 0x0000620000000800 */
[----:B---3--:R-:W-:-:S07]  /*0fb0*/  FADD R22, R27, R56 ;  /* 0x000000381b167221 */ /* 0x008fce0000000000 */
[----:B------:R-:W-:Y:S01]  /*0fc0*/  MUFU.EX2 R29, R29 ;  /* 0x0000001d001d7308 */ /* 0x000fe20000000800 */
[----:B0-----:R-:W-:-:S07]  /*0fd0*/  FMUL R30, R26, 1.4426950216293334961 ;  /* 0x3fb8aa3b1a1e7820 */ /* 0x001fce0000400000 */
[----:B------:R0:W3:Y:S01]  /*0fe0*/  MUFU.EX2 R58, R31 ;  /* 0x0000001f003a7308 */ /* 0x0000e20000000800 */
[----:B-1----:R-:W-:-:S07]  /*0ff0*/  FADD R57, R55, R22 ;  /* 0x0000001637397221 */ /* 0x002fce0000000000 */
[----:B------:R-:W1:Y:S01]  /*1000*/  MUFU.EX2 R34, R34 ;  /* 0x0000002200227308 */ /* 0x000e620000000800 */
[----:B0-----:R-:W-:-:S07]  /*1010*/  FMUL R31, R16, 1.4426950216293334961 ;  /* 0x3fb8aa3b101f7820 */ /* 0x001fce0000400000 */
[----:B------:R0:W-:Y:S01]  /*1020*/  MUFU.EX2 R33, R17 ;  /* 0x0000001100217308 */ /* 0x0001e20000000800 */
[----:B---3--:R-:W-:-:S07]  /*1030*/  FADD R57, R58, R57 ;  /* 0x000000393a397221 */ /* 0x008fce0000000000 */
[----:B------:R-:W3:Y:S01]  /*1040*/  MUFU.EX2 R46, R46 ;  /* 0x0000002e002e7308 */ /* 0x000ee20000000800 */
[----:B0-----:R-:W-:Y:S01]  /*1050*/  FADD R17, R25, R20 ;  /* 0x0000001419117221 */ /* 0x001fe20000000000 */
[----:B-1----:R-:W-:-:S03]  /*1060*/  FADD R50, R34, R57 ;  /* 0x0000003922327221 */ /* 0x002fc60000000000 */
[----:B------:R-:W-:-:S03]  /*1070*/  FADD R16, R54, R17 ;  /* 0x0000001136107221 */ /* 0x000fc60000000000 */
[----:B------:R-:W-:Y:S01]  /*1080*/  MUFU.EX2 R47, R35 ;  /* 0x00000023002f7308 */ /* 0x000fe20000000800 */
[----:B------:R-:W-:-:S07]  /*1090*/  FADD R49, R29, R16 ;  /* 0x000000101d317221 */ /* 0x000fce0000000000 */
[----:B------:R-:W0:Y:S01]  /*10a0*/  MUFU.EX2 R32, R32 ;  /* 0x0000002000207308 */ /* 0x000e220000000800 */
[----:B---3--:R-:W-:-:S07]  /*10b0*/  FADD R49, R46, R49 ;  /* 0x000000312e317221 */ /* 0x008fce0000000000 */
[----:B------:R-:W1:Y:S08]  /*10c0*/  MUFU.EX2 R48, R18 ;  /* 0x0000001200307308 */ /* 0x000e700000000800 */
[----:B------:R-:W3:Y:S01]  /*10d0*/  MUFU.EX2 R35, R19 ;  /* 0x0000001300237308 */ /* 0x000ee20000000800 */
[----:B0-----:R-:W-:Y:S01]  /*10e0*/  FADD R26, R32, R49 ;  /* 0x00000031201a7221 */ /* 0x001fe20000000000 */
[----:B--2---:R0:W-:Y:S06]  /*10f0*/  STS.U16 [R2+UR5+0x2000], R51 ;  /* 0x0020003302007988 */ /* 0x0041ec0008000405 */
[----:B------:R-:W2:Y:S01]  /*1100*/  MUFU.EX2 R31, R31 ;  /* 0x0000001f001f7308 */ /* 0x000ea20000000800 */
[----:B------:R-:W-:Y:S01]  /*1110*/  BAR.SYNC.DEFER_BLOCKING 0x0 ;  /* 0x0000000000007b1d */ /* 0x000fe20000010000 */
[----:B0-----:R-:W-:-:S06]  /*1120*/  FADD R51, R47, R50 ;  /* 0x000000322f337221 */ /* 0x001fcc0000000000 */
[----:B------:R-:W0:Y:S01]  /*1130*/  MUFU.EX2 R30, R30 ;  /* 0x0000001e001e7308 */ /* 0x000e220000000800 */
[----:B-1----:R-:W-:Y:S01]  /*1140*/  FADD R52, R48, R51 ;  /* 0x0000003330347221 */ /* 0x002fe20000000000 */
[----:B------:R-:W-:Y:S01]  /*1150*/  FADD R51, R33, R26 ;  /* 0x0000001a21337221 */ /* 0x000fe20000000000 */
[----:B------:R-:W-:Y:S02]  /*1160*/  F2FP.F16.F32.PACK_AB R26, R54, R25 ;  /* 0x00000019361a723e */ /* 0x000fe400000000ff */
[----:B---3--:R-:W-:Y:S01]  /*1170*/  FADD R52, R35, R52 ;  /* 0x0000003423347221 */ /* 0x008fe20000000000 */
[----:B------:R-:W-:Y:S01]  /*1180*/  F2FP.F16.F32.PACK_AB R25, R56, R27 ;  /* 0x0000001b3819723e */ /* 0x000fe200000000ff */
[----:B------:R-:W1:Y:S01]  /*1190*/  SHFL.BFLY PT, R50, R51, 0x2, 0x1f ;  /* 0x0c401f0033327f89 */ /* 0x000e6200000e0000 */
[----:B------:R-:W-:Y:S01]  /*11a0*/  F2FP.F16.F32.PACK_AB R27, R58, R55 ;  /* 0x000000373a1b723e */ /* 0x000fe200000000ff */
[C---:B--2---:R-:W-:Y:S01]  /*11b0*/  FMUL R12, R31.reuse, R12 ;  /* 0x0000000c1f0c7220 */ /* 0x044fe20000400000 */
[C---:B------:R-:W-:Y:S01]  /*11c0*/  FMUL R13, R31.reuse, R13 ;  /* 0x0000000d1f0d7220 */ /* 0x040fe20000400000 */
[----:B------:R-:W2:Y:S01]  /*11d0*/  SHFL.BFLY PT, R49, R52, 0x2, 0x1f ;  /* 0x0c401f0034317f89 */ /* 0x000ea200000e0000 */
[C---:B------:R-:W-:Y:S01]  /*11e0*/  FMUL R8, R31.reuse, R8 ;  /* 0x000000081f087220 */ /* 0x040fe20000400000 */
[----:B------:R-:W-:-:S02]  /*11f0*/  FMUL R9, R31, R9 ;  /* 0x000000091f097220 */ /* 0x000fc40000400000 */
[----:B------:R-:W3:Y:S01]  /*1200*/  LDSM.16.M88.4 R20, [R40+UR5+0x2000] ;  /* 0x002000052814783b */ /* 0x000ee20008000200 */
[C---:B0-----:R-:W-:Y:S01]  /*1210*/  FMUL R14, R30.reuse, R14 ;  /* 0x0000000e1e0e7220 */ /* 0x041fe20000400000 */
[C---:B------:R-:W-:Y:S01]  /*1220*/  FMUL R15, R30.reuse, R15 ;  /* 0x0000000f1e0f7220 */ /* 0x040fe20000400000 */
[C---:B------:R-:W-:Y:S01]  /*1230*/  FMUL R10, R30.reuse, R10 ;  /* 0x0000000a1e0a7220 */ /* 0x040fe20000400000 */
[----:B------:R-:W0:Y:S01]  /*1240*/  LDSM.16.M88.4 R16, [R40+UR5+0x2200] ;  /* 0x002200052810783b */ /* 0x000e220008000200 */
[----:B------:R-:W-:Y:S01]  /*1250*/  FMUL R11, R30, R11 ;  /* 0x0000000b1e0b7220 */ /* 0x000fe20000400000 */
[----:B-1----:R-:W-:Y:S01]  /*1260*/  FADD R50, R51, R50 ;  /* 0x0000003233327221 */ /* 0x002fe20000000000 */
[----:B--2---:R-:W-:Y:S02]  /*1270*/  FADD R49, R52, R49 ;  /* 0x0000003134317221 */ /* 0x004fe40000000000 */
[C---:B---3--:R-:W-:Y:S03]  /*1280*/  HMMA.16816.F32 R12, R24.reuse, R20, R12 ;  /* 0x00000014180c723c */ /* 0x048fe6000000180c */
[----:B------:R-:W-:Y:S05]  /*1290*/  SHFL.BFLY PT, R20, R49, 0x1, 0x1f ;  /* 0x0c201f0031147f89 */ /* 0x000fea00000e0000 */
[----:B0-----:R-:W-:Y:S01]  /*12a0*/  HMMA.16816.F32 R8, R24, R16, R8 ;  /* 0x000000101808723c */ /* 0x001fe20000001808 */
[----:B------:R-:W0:Y:S01]  /*12b0*/  SHFL.BFLY PT, R17, R50, 0x1, 0x1f ;  /* 0x0c201f0032117f89 */ /* 0x000e2200000e0000 */
[----:B------:R-:W-:-:S02]  /*12c0*/  F2FP.F16.F32.PACK_AB R24, R46, R29 ;  /* 0x0000001d2e18723e */ /* 0x000fc400000000ff */
[----:B------:R-:W-:Y:S02]  /*12d0*/  F2FP.F16.F32.PACK_AB R26, R33, R32 ;  /* 0x00000020211a723e */ /* 0x000fe400000000ff */
[----:B------:R-:W-:Y:S02]  /*12e0*/  F2FP.F16.F32.PACK_AB R25, R47, R34 ;  /* 0x000000222f19723e */ /* 0x000fe400000000ff */
[----:B------:R-:W-:-:S07]  /*12f0*/  F2FP.F16.F32.PACK_AB R27, R35, R48 ;  /* 0x00000030231b723e */ /* 0x000fce00000000ff */
[C---:B------:R-:W-:Y:S08]  /*1300*/  HMMA.16816.F32 R12, R24.reuse, R22, R12 ;  /* 0x00000016180c723c */ /* 0x040ff0000000180c */
[----:B------:R-:W-:Y:S01]  /*1310*/  HMMA.16816.F32 R8, R24, R18, R8 ;  /* 0x000000121808723c */ /* 0x000fe20000001808 */
[----:B0-----:R-:W-:Y:S01]  /*1320*/  FADD R16, R50, R17 ;  /* 0x0000001132107221 */ /* 0x001fe20000000000 */
[----:B------:R-:W-:Y:S01]  /*1330*/  FADD R17, R49, R20 ;  /* 0x0000001431117221 */ /* 0x000fe20000000000 */
[----:B------:R-:W-:Y:S01]  /*1340*/  IMAD.MOV.U32 R50, RZ, RZ, R45 ;  /* 0x000000ffff327224 */ /* 0x000fe200078e002d */
[----:B------:R-:W-:Y:S01]  /*1350*/  MOV R49, R28 ;  /* 0x0000001c00317202 */ /* 0x000fe20000000f00 */
[----:B------:R-:W-:Y:S01]  /*1360*/  FFMA R44, R31, R44, R16 ;  /* 0x0000002c1f2c7223 */ /* 0x000fe20000000010 */
[----:B------:R-:W-:Y:S01]  /*1370*/  FFMA R43, R30, R43, R17 ;  /* 0x0000002b1e2b7223 */ /* 0x000fe20000000011 */
[----:B------:R-:W-:-:S13]  /*1380*/  BRA.U !UP0, `(.L_x_1) ;  /* 0xfffffff508887547 */ /* 0x000fda000b83ffff */
.L_x_0:
[----:B------:R-:W0:Y:S01]  /*1390*/  S2R R2, SR_TID.X ;  /* 0x0000000000027919 */ /* 0x000e220000002100 */
[----:B------:R-:W1:Y:S01]  /*13a0*/  S2UR UR5, SR_CgaCtaId ;  /* 0x00000000000579c3 */ /* 0x000e620000008800 */
[----:B------:R-:W-:Y:S01]  /*13b0*/  UMOV UR4, 0x400 ;  /* 0x0000040000047882 */ /* 0x000fe20000000000 */
[----:B------:R-:W-:Y:S01]  /*13c0*/  IMAD.MOV.U32 R22, RZ, RZ, R10 ;  /* 0x000000ffff167224 */ /* 0x000fe200078e000a */
[C---:B------:R-:W-:Y:S01]  /*13d0*/  FSETP.GT.AND P1, PT, |R44|.reuse, 8.50705917302346158658e+37, PT ;  /* 0x7e8000002c00780b */ /* 0x040fe20003f24200 */
[----:B------:R-:W-:Y:S01]  /*13e0*/  IMAD.MOV.U32 R17, RZ, RZ, R8 ;  /* 0x000000ffff117224 */ /* 0x000fe200078e0008 */
[C---:B------:R-:W-:Y:S01]  /*13f0*/  FSETP.GEU.AND P4, PT, |R44|.reuse, 1.175494350822287508e-38, PT ;  /* 0x008000002c00780b */ /* 0x040fe20003f8e200 */
[C---:B------:R-:W-:Y:S01]  /*1400*/  FMUL R8, R44.reuse, 8388608 ;  /* 0x4b0000002c087820 */ /* 0x040fe20000400000 */
[----:B------:R-:W-:Y:S01]  /*1410*/  FSETP.GEU.AND P2, PT, R44, 1.175494350822287508e-38, PT ;  /* 0x008000002c00780b */ /* 0x000fe20003f4e000 */
[----:B------:R-:W-:Y:S01]  /*1420*/  IMAD.MOV.U32 R23, RZ, RZ, R12 ;  /* 0x000000ffff177224 */ /* 0x000fe200078e000c */
[----:B------:R-:W-:Y:S01]  /*1430*/  MOV R21, R13 ;  /* 0x0000000d00157202 */ /* 0x000fe20000000f00 */
[----:B------:R-:W-:Y:S01]  /*1440*/  BAR.SYNC.DEFER_BLOCKING 0x0 ;  /* 0x0000000000007b1d */ /* 0x000fe20000010000 */
[----:B------:R-:W-:-:S02]  /*1450*/  FSEL R8, R8, R44, !P2 ;  /* 0x0000002c08087208 */ /* 0x000fc40005000000 */
[----:B------:R-:W-:Y:S02]  /*1460*/  MOV R13, R9 ;  /* 0x00000009000d7202 */ /* 0x000fe40000000f00 */
[----:B------:R-:W-:Y:S01]  /*1470*/  MOV R12, R11 ;  /* 0x0000000b000c7202 */ /* 0x000fe20000000f00 */
[----:B------:R-:W-:Y:S01]  /*1480*/  @P1 FMUL R44, R44, 0.25 ;  /* 0x3e8000002c2c1820 */ /* 0x000fe20000400000 */
[----:B------:R-:W-:Y:S01]  /*1490*/  FSETP.GT.AND P0, PT, |R43|, 8.50705917302346158658e+37, PT ;  /* 0x7e8000002b00780b */ /* 0x000fe20003f04200 */
[----:B------:R-:W-:Y:S01]  /*14a0*/  @P1 FMUL R13, R13, 0.25 ;  /* 0x3e8000000d0d1820 */ /* 0x000fe20000400000 */
[----:B------:R-:W-:Y:S01]  /*14b0*/  FSETP.GEU.AND P3, PT, |R43|, 1.175494350822287508e-38, PT ;  /* 0x008000002b00780b */ /* 0x000fe20003f6e200 */
[----:B------:R-:W-:Y:S01]  /*14c0*/  @!P4 FMUL R44, R44, 16777216 ;  /* 0x4b8000002c2cc820 */ /* 0x000fe20000400000 */
[----:B------:R-:W-:Y:S01]  /*14d0*/  @P1 FMUL R17, R17, 0.25 ;  /* 0x3e80000011111820 */ /* 0x000fe20000400000 */
[----:B------:R-:W-:Y:S01]  /*14e0*/  @P1 FMUL R21, R21, 0.25 ;  /* 0x3e80000015151820 */ /* 0x000fe20000400000 */
[----:B------:R-:W-:Y:S01]  /*14f0*/  @P1 FMUL R23, R23, 0.25 ;  /* 0x3e80000017171820 */ /* 0x000fe20000400000 */
[----:B-1----:R-:W-:Y:S01]  /*1500*/  ULEA UR7, UR5, UR4, 0x18 ;  /* 0x0000000405077291 */ /* 0x002fe2000f8ec0ff */
[----:B------:R-:W-:Y:S01]  /*1510*/  @!P4 FMUL R13, R13, 16777216 ;  /* 0x4b8000000d0dc820 */ /* 0x000fe20000400000 */
[----:B------:R-:W-:Y:S01]  /*1520*/  @!P4 FMUL R17, R17, 16777216 ;  /* 0x4b8000001111c820 */ /* 0x000fe20000400000 */
[----:B------:R-:W-:Y:S01]  /*1530*/  @!P4 FMUL R21, R21, 16777216 ;  /* 0x4b8000001515c820 */ /* 0x000fe20000400000 */
[----:B------:R-:W-:Y:S01]  /*1540*/  @!P4 FMUL R23, R23, 16777216 ;  /* 0x4b8000001717c820 */ /* 0x000fe20000400000 */
[----:B------:R-:W1:Y:S01]  /*1550*/  LDCU.64 UR4, c[0x0][0x3e0] ;  /* 0x00007c00ff0477ac */ /* 0x000e620008000a00 */
[----:B------:R-:W-:Y:S01]  /*1560*/  @P0 FMUL R12, R12, 0.25 ;  /* 0x3e8000000c0c0820 */ /* 0x000fe20000400000 */
[C---:B0-----:R-:W-:Y:S01]  /*1570*/  LOP3.LUT R10, R2.reuse, 0x7, RZ, 0xc0, !PT ;  /* 0x00000007020a7812 */ /* 0x041fe200078ec0ff */
[C---:B------:R-:W-:Y:S01]  /*1580*/  IMAD.SHL.U32 R5, R2.reuse, 0x4, RZ ;  /* 0x0000000402057824 */ /* 0x040fe200078e00ff */
[----:B------:R-:W-:Y:S01]  /*1590*/  LOP3.LUT R4, R2, 0x8, RZ, 0xc0, !PT ;  /* 0x0000000802047812 */ /* 0x000fe200078ec0ff */
[----:B------:R-:W-:Y:S01]  /*15a0*/  @P0 FMUL R22, R22, 0.25 ;  /* 0x3e80000016160820 */ /* 0x000fe20000400000 */
[----:B------:R-:W-:Y:S01]  /*15b0*/  LEA R3, R10, UR7, 0x4 ;  /* 0x000000070a037c11 */ /* 0x000fe2000f8e20ff */
[----:B------:R-:W-:Y:S01]  /*15c0*/  @P0 FMUL R15, R15, 0.25 ;  /* 0x3e8000000f0f0820 */ /* 0x000fe20000400000 */
[----:B------:R-:W-:Y:S01]  /*15d0*/  LOP3.LUT R5, R5, 0x3c0, RZ, 0xc0, !PT ;  /* 0x000003c005057812 */ /* 0x000fe200078ec0ff */
[----:B------:R-:W-:Y:S01]  /*15e0*/  @P0 FMUL R14, R14, 0.25 ;  /* 0x3e8000000e0e0820 */ /* 0x000fe20000400000 */
[----:B------:R-:W-:Y:S01]  /*15f0*/  LEA R6, R4, R3, 0x9 ;  /* 0x0000000304067211 */ /* 0x000fe200078e48ff */
[----:B------:R-:W-:Y:S01]  /*1600*/  IMAD R10, R10, -0x8, R3 ;  /* 0xfffffff80a0a7824 */ /* 0x000fe200078e0203 */
[----:B------:R-:W-:Y:S01]  /*1610*/  IADD3 R3, PT, PT, R8, -0x3f3504f3, RZ ;  /* 0xc0cafb0d08037810 */ /* 0x000fe20007ffe0ff */
[----:B------:R-:W-:Y:S01]  /*1620*/  @!P3 FMUL R12, R12, 16777216 ;  /* 0x4b8000000c0cb820 */ /* 0x000fe20000400000 */
[----:B------:R-:W-:Y:S01]  /*1630*/  LOP3.LUT R11, R2, 0x1f0, RZ, 0xc0, !PT ;  /* 0x000001f0020b7812 */ /* 0x000fe200078ec0ff */
[----:B------:R-:W-:Y:S01]  /*1640*/  @!P3 FMUL R22, R22, 16777216 ;  /* 0x4b8000001616b820 */ /* 0x000fe20000400000 */
[----:B------:R-:W-:Y:S01]  /*1650*/  IADD3 R9, PT, PT, R5, R10, RZ ;  /* 0x0000000a05097210 */ /* 0x000fe20007ffe0ff */
[----:B------:R-:W-:Y:S01]  /*1660*/  @!P3 FMUL R15, R15, 16777216 ;  /* 0x4b8000000f0fb820 */ /* 0x000fe20000400000 */
[----:B------:R-:W-:Y:S01]  /*1670*/  LOP3.LUT R5, R3, 0xff800000, RZ, 0xc0, !PT ;  /* 0xff80000003057812 */ /* 0x000fe200078ec0ff */
[----:B------:R-:W-:Y:S01]  /*1680*/  IMAD R11, R11, 0x8, R6 ;  /* 0x000000080b0b7824 */ /* 0x000fe200078e0206 */
[----:B------:R-:W-:Y:S01]  /*1690*/  LEA.HI R3, R4, R9, RZ, 0x1f ;  /* 0x0000000904037211 */ /* 0x000fe200078ff8ff */
[C---:B------:R-:W-:Y:S01]  /*16a0*/  FMUL R9, R43.reuse, 8388608 ;  /* 0x4b0000002b097820 */ /* 0x040fe20000400000 */
[----:B------:R-:W-:Y:S01]  /*16b0*/  FSEL R10, RZ, -23, P2 ;  /* 0xc1b80000ff0a7808 */ /* 0x000fe20001000000 */
[----:B------:R-:W0:Y:S01]  /*16c0*/  MUFU.RCP R6, R44 ;  /* 0x0000002c00067308 */ /* 0x000e220000001000 */
[----:B------:R-:W-:Y:S01]  /*16d0*/  FSETP.GEU.AND P2, PT, R43, 1.175494350822287508e-38, PT ;  /* 0x008000002b00780b */ /* 0x000fe20003f4e000 */
[----:B------:R-:W-:Y:S01]  /*16e0*/  @!P3 FMUL R14, R14, 16777216 ;  /* 0x4b8000000e0eb820 */ /* 0x000fe20000400000 */
[----:B------:R-:W-:Y:S01]  /*16f0*/  I2FP.F32.S32 R7, R5 ;  /* 0x0000000500077245 */ /* 0x000fe20000201400 */
[----:B------:R-:W-:Y:S01]  /*1700*/  IMAD.IADD R5, R8, 0x1, -R5 ;  /* 0x0000000108057824 */ /* 0x000fe200078e0a05 */
[----:B------:R-:W-:Y:S01]  /*1710*/  FSEL R9, R9, R43, !P2 ;  /* 0x0000002b09097208 */ /* 0x000fe20005000000 */
[----:B------:R-:W-:Y:S01]  /*1720*/  @P0 FMUL R43, R43, 0.25 ;  /* 0x3e8000002b2b0820 */ /* 0x000fe20000400000 */
[----:B-1----:R-:W-:Y:S01]  /*1730*/  UIMAD UR4, UR6, UR4, URZ ;  /* 0x00000004060472a4 */ /* 0x002fe2000f8e02ff */
[----:B------:R-:W-:Y:S01]  /*1740*/  FFMA.FTZ R10, R7, 1.1920928955078125e-07, R10 ;  /* 0x34000000070a7823 */ /* 0x000fe2000001000a */
[----:B------:R-:W-:Y:S01]  /*1750*/  IADD3 R4, PT, PT, R9, -0x3f3504f3, RZ ;  /* 0xc0cafb0d09047810 */ /* 0x000fe20007ffe0ff */
[----:B------:R-:W-:Y:S01]  /*1760*/  @!P3 FMUL R43, R43, 16777216 ;  /* 0x4b8000002b2bb820 */ /* 0x000fe20000400000 */
[----:B------:R-:W-:Y:S01]  /*1770*/  ISETP.GE.U32.AND P0, PT, R9, 0x7f800000, PT ;  /* 0x7f8000000900780c */ /* 0x000fe20003f06070 */
[----:B------:R-:W-:Y:S01]  /*1780*/  USHF.L.U32 UR8, UR4, 0x1, URZ ;  /* 0x0000000104087899 */ /* 0x000fe200080006ff */
[----:B------:R-:W-:-:S02]  /*1790*/  LOP3.LUT R16, R4, 0xff800000, RZ, 0xc0, !PT ;  /* 0xff80000004107812 */ /* 0x000fc400078ec0ff */
[----:B------:R-:W-:Y:S02]  /*17a0*/  FSETP.NEU.AND P1, PT, R8, RZ, PT ;  /* 0x000000ff0800720b */ /* 0x000fe40003f2d000 */
[-C--:B------:R-:W-:Y:S01]  /*17b0*/  IADD3 R4, PT, PT, R9, -R16.reuse, RZ ;  /* 0x8000001009047210 */ /* 0x080fe20007ffe0ff */
[C---:B0-----:R-:W-:Y:S01]  /*17c0*/  FMUL R18, R6.reuse, R13 ;  /* 0x0000000d06127220 */ /* 0x041fe20000400000 */
[C---:B------:R-:W-:Y:S01]  /*17d0*/  FMUL R20, R6.reuse, R17 ;  /* 0x0000001106147220 */ /* 0x040fe20000400000 */
[C---:B------:R-:W-:Y:S01]  /*17e0*/  FMUL R21, R6.reuse, R21 ;  /* 0x0000001506157220 */ /* 0x040fe20000400000 */
[----:B------:R-:W-:Y:S01]  /*17f0*/  FMUL R23, R6, R23 ;  /* 0x0000001706177220 */ /* 0x000fe20000400000 */
[----:B------:R-:W-:Y:S01]  /*1800*/  MOV R6, 0x3dc6b27f ;  /* 0x3dc6b27f00067802 */ /* 0x000fe20000000f00 */
[----:B------:R-:W-:Y:S01]  /*1810*/  FADD R13, R5, -1 ;  /* 0xbf800000050d7421 */ /* 0x000fe20000000000 */
[----:B------:R-:W-:Y:S01]  /*1820*/  FADD R17, R4, -1 ;  /* 0xbf80000004117421 */ /* 0x000fe20000000000 */
[----:B------:R-:W0:Y:S01]  /*1830*/  MUFU.RCP R5, R43 ;  /* 0x0000002b00057308 */ /* 0x000e220000001000 */
[----:B------:R-:W-:Y:S01]  /*1840*/  I2FP.F32.S32 R16, R16 ;  /* 0x0000001000107245 */ /* 0x000fe20000201400 */
[-C--:B------:R-:W-:Y:S01]  /*1850*/  FFMA.FTZ R4, R13, R6.reuse, -0.16845393180847167969 ;  /* 0xbe2c7f300d047423 */ /* 0x080fe20000010006 */
[----:B------:R-:W-:-:S03]  /*1860*/  FFMA.FTZ R6, R17, R6, -0.16845393180847167969 ;  /* 0xbe2c7f3011067423 */ /* 0x000fc60000010006 */
[----:B------:R-:W-:Y:S01]  /*1870*/  FFMA.FTZ R4, R13, R4, 0.1716887056827545166 ;  /* 0x3e2fcf2a0d047423 */ /* 0x000fe20000010004 */
[----:B------:R-:W-:-:S03]  /*1880*/  FFMA.FTZ R6, R17, R6, 0.1716887056827545166 ;  /* 0x3e2fcf2a11067423 */ /* 0x000fc60000010006 */
[----:B------:R-:W-:Y:S01]  /*1890*/  FFMA.FTZ R4, R13, R4, -0.17900948226451873779 ;  /* 0xbe374e430d047423 */ /* 0x000fe20000010004 */
[----:B------:R-:W-:-:S03]  /*18a0*/  FFMA.FTZ R6, R17, R6, -0.17900948226451873779 ;  /* 0xbe374e4311067423 */ /* 0x000fc60000010006 */
[----:B------:R-:W-:Y:S01]  /*18b0*/  FFMA.FTZ R4, R13, R4, 0.20512372255325317383 ;  /* 0x3e520bf40d047423 */ /* 0x000fe20000010004 */
[----:B------:R-:W-:Y:S01]  /*18c0*/  FFMA.FTZ R6, R17, R6, 0.20512372255325317383 ;  /* 0x3e520bf411067423 */ /* 0x000fe20000010006 */
[----:B0-----:R-:W-:Y:S02]  /*18d0*/  FMUL R7, R5, R12 ;  /* 0x0000000c05077220 */ /* 0x001fe40000400000 */
[----:B------:R-:W-:Y:S01]  /*18e0*/  FFMA.FTZ R4, R13, R4, -0.24046532809734344482 ;  /* 0xbe763c8b0d047423 */ /* 0x000fe20000010004 */
[----:B------:R-:W-:Y:S01]  /*18f0*/  FFMA.FTZ R12, R17, R6, -0.24046532809734344482 ;  /* 0xbe763c8b110c7423 */ /* 0x000fe20000010006 */
[C---:B------:R-:W-:Y:S01]  /*1900*/  FMUL R19, R5.reuse, R22 ;  /* 0x0000001605137220 */ /* 0x040fe20000400000 */
[----:B------:R-:W-:Y:S01]  /*1910*/  FMUL R22, R5, R15 ;  /* 0x0000000f05167220 */ /* 0x000fe20000400000 */
[----:B------:R-:W-:Y:S01]  /*1920*/  FFMA.FTZ R6, R13, R4, 0.28857114911079406738 ;  /* 0x3e93bf990d067423 */ /* 0x000fe20000010004 */
[----:B------:R-:W-:Y:S01]  /*1930*/  FMUL R24, R5, R14 ;  /* 0x0000000e05187220 */ /* 0x000fe20000400000 */
[----:B------:R-:W-:Y:S01]  /*1940*/  FFMA.FTZ R14, R17, R12, 0.28857114911079406738 ;  /* 0x3e93bf99110e7423 */ /* 0x000fe2000001000c */
[----:B------:R-:W-:Y:S01]  /*1950*/  F2FP.F16.F32.PACK_AB R5, R18, R21 ;  /* 0x000000151205723e */ /* 0x000fe200000000ff */
[----:B------:R-:W-:Y:S01]  /*1960*/  FFMA.FTZ R12, R13, R6, -0.36067417263984680176 ;  /* 0xbeb8aa490d0c7423 */ /* 0x000fe20000010006 */
[----:B------:R-:W-:Y:S01]  /*1970*/  F2FP.F16.F32.PACK_AB R4, R20, R23 ;  /* 0x000000171404723e */ /* 0x000fe200000000ff */
[----:B------:R-:W-:Y:S01]  /*1980*/  FFMA.FTZ R18, R17, R14, -0.36067417263984680176 ;  /* 0xbeb8aa4911127423 */ /* 0x000fe2000001000e */
[----:B------:R-:W-:Y:S01]  /*1990*/  F2FP.F16.F32.PACK_AB R6, R19, R24 ;  /* 0x000000181306723e */ /* 0x000fe200000000ff */
[----:B------:R-:W-:Y:S01]  /*19a0*/  FFMA.FTZ R14, R13, R12, 0.48089820146560668945 ;  /* 0x3ef6384a0d0e7423 */ /* 0x000fe2000001000c */
[----:B------:R-:W-:Y:S01]  /*19b0*/  F2FP.F16.F32.PACK_AB R7, R7, R22 ;  /* 0x000000160707723e */ /* 0x000fe200000000ff */
[----:B------:R-:W-:Y:S01]  /*19c0*/  FFMA.FTZ R18, R17, R18, 0.48089820146560668945 ;  /* 0x3ef6384a11127423 */ /* 0x000fe20000010012 */
[----:B------:R-:W0:Y:S01]  /*19d0*/  LDC R12, c[0x0][0x3e8] ;  /* 0x0000fa00ff0c7b82 */ /* 0x000e220000000800 */
[----:B------:R-:W-:Y:S01]  /*19e0*/  FFMA.FTZ R14, R13, R14, -0.72134751081466674805 ;  /* 0xbf38aa3b0d0e7423 */ /* 0x000fe2000001000e */
[----:B------:R-:W-:Y:S01]  /*19f0*/  FSEL R15, RZ, -23, P2 ;  /* 0xc1b80000ff0f7808 */ /* 0x000fe20001000000 */
[----:B------:R1:W-:Y:S01]  /*1a00*/  STSM.16.M88.4 [R11], R4 ;  /* 0x000000040b007844 */ /* 0x0003e20000000200 */
[----:B------:R-:W-:Y:S01]  /*1a10*/  FFMA.FTZ R18, R17, R18, -0.72134751081466674805 ;  /* 0xbf38aa3b11127423 */ /* 0x000fe20000010012 */
[----:B------:R-:W-:Y:S01]  /*1a20*/  FMUL R14, R13, R14 ;  /* 0x0000000e0d0e7220 */ /* 0x000fe20000400000 */
[----:B------:R-:W-:Y:S01]  /*1a30*/  SHF.R.U32.HI R19, RZ, 0x8, R2 ;  /* 0x00000008ff137819 */ /* 0x000fe20000011602 */
[----:B------:R-:W-:Y:S01]  /*1a40*/  FFMA.FTZ R16, R16, 1.1920928955078125e-07, R15 ;  /* 0x3400000010107823 */ /* 0x000fe2000001000f */
[----:B------:R-:W-:Y:S01]  /*1a50*/  FMUL R18, R17, R18 ;  /* 0x0000001211127220 */ /* 0x000fe20000400000 */
[----:B------:R-:W-:Y:S01]  /*1a60*/  FMUL R14, R13, R14 ;  /* 0x0000000e0d0e7220 */ /* 0x000fe20000400000 */
[----:B------:R-:W-:Y:S01]  /*1a70*/  BAR.SYNC.DEFER_BLOCKING 0x0 ;  /* 0x0000000000007b1d */ /* 0x000fe20000010000 */
[----:B------:R-:W-:Y:S01]  /*1a80*/  ISETP.GE.U32.AND P2, PT, R8, 0x7f800000, PT ;  /* 0x7f8000000800780c */ /* 0x000fe20003f46070 */
[----:B------:R-:W-:Y:S01]  /*1a90*/  FMUL R18, R17, R18 ;  /* 0x0000001211127220 */ /* 0x000fe20000400000 */
[----:B------:R-:W-:-:S03]  /*1aa0*/  FFMA.FTZ R13, R13, 1.4426950216293334961, R14 ;  /* 0x3fb8aa3b0d0d7823 */ /* 0x000fc6000001000e */
[----:B------:R-:W-:Y:S02]  /*1ab0*/  FFMA.FTZ R17, R17, 1.4426950216293334961, R18 ;  /* 0x3fb8aa3b11117823 */ /* 0x000fe40000010012 */
[----:B------:R-:W2:Y:S01]  /*1ac0*/  LDC.64 R14, c[0x0][0x398] ;  /* 0x0000e600ff0e7b82 */ /* 0x000ea20000000a00 */
[----:B------:R-:W-:Y:S01]  /*1ad0*/  LOP3.LUT R18, R2, 0x1ff, RZ, 0xc0, !PT ;  /* 0x000001ff02127812 */ /* 0x000fe200078ec0ff */
[----:B------:R-:W-:Y:S01]  /*1ae0*/  FADD R24, R10, R13 ;  /* 0x0000000d0a187221 */ /* 0x000fe20000000000 */
[----:B------:R-:W-:Y:S01]  /*1af0*/  FADD R25, R16, R17 ;  /* 0x0000001110197221 */ /* 0x000fe20000000000 */
[----:B------:R-:W-:Y:S01]  /*1b00*/  SGXT.U32 R13, R19, 0x1 ;  /* 0x00000001130d781a */ /* 0x000fe20000000000 */
[----:B------:R-:W-:Y:S01]  /*1b10*/  IMAD R10, R0, UR5, RZ ;  /* 0x00000005000a7c24 */ /* 0x000fe2000f8e02ff */
[----:B------:R-:W-:Y:S01]  /*1b20*/  LEA R16, R18, UR7, 0x4 ;  /* 0x0000000712107c11 */ /* 0x000fe2000f8e20ff */
[----:B------:R-:W-:Y:S01]  /*1b30*/  @P2 IMAD.MOV.U32 R19, RZ, RZ, 0x7f800000 ;  /* 0x7f800000ff132424 */ /* 0x000fe200078e00ff */
[----:B------:R-:W-:Y:S01]  /*1b40*/  UIMAD.WIDE UR4, UR4, 0x2, URZ ;  /* 0x00000002040478a5 */ /* 0x000fe2000f8e02ff */
[----:B0-----:R-:W-:Y:S01]  /*1b50*/  IMAD R13, R13, R12, RZ ;  /* 0x0000000c0d0d7224 */ /* 0x001fe200078e02ff */
[----:B-1----:R-:W-:Y:S01]  /*1b60*/  SHF.L.U32 R11, R10, 0x1, RZ ;  /* 0x000000010a0b7819 */ /* 0x002fe200000006ff */
[----:B------:R-:W-:Y:S01]  /*1b70*/  @P2 FFMA.FTZ R24, R8, R19, +INF ;  /* 0x7f80000008182423 */ /* 0x000fe20000010013 */
[----:B------:R-:W-:-:S02]  /*1b80*/  IMAD.HI R10, R10, 0x2, RZ ;  /* 0x000000020a0a7827 */ /* 0x000fc400078e02ff */
[----:B------:R-:W-:Y:S02]  /*1b90*/  LEA R17, R12, R13, 0x1 ;  /* 0x0000000d0c117211 */ /* 0x000fe400078e08ff */
[----:B------:R-:W-:Y:S01]  /*1ba0*/  FSEL R24, R24, -INF , P1 ;  /* 0xff80000018187808 */ /* 0x000fe20000800000 */
[----:B------:R0:W1:Y:S02]  /*1bb0*/  LDS.128 R4, [R16] ;  /* 0x0000000010047984 */ /* 0x0000640000000c00 */
[----:B------:R-:W-:Y:S01]  /*1bc0*/  IMAD R19, R12, 0x2, R17 ;  /* 0x000000020c137824 */ /* 0x000fe200078e0211 */
[----:B------:R-:W3:Y:S01]  /*1bd0*/  LDCU UR4, c[0x0][0x3ec] ;  /* 0x00007d80ff0477ac */ /* 0x000ee20008000800 */
[----:B------:R-:W-:Y:S01]  /*1be0*/  FFMA R24, R24, 0.69314718246459960938, R45 ;  /* 0x3f31721818187823 */ /* 0x000fe2000000002d */
[----:B--2---:R-:W-:Y:S02]  /*1bf0*/  IADD3 R8, P2, P3, R11, UR8, R14 ;  /* 0x000000080b087c10 */ /* 0x004fe4000fb5e00e */
[----:B------:R-:W-:-:S02]  /*1c00*/  LEA R11, R12, R19, 0x1 ;  /* 0x000000130c0b7211 */ /* 0x000fc400078e08ff */
[----:B0-----:R-:W-:Y:S02]  /*1c10*/  @P0 MOV R16, 0x7f800000 ;  /* 0x7f80000000100802 */ /* 0x001fe40000000f00 */
[----:B------:R-:W-:Y:S01]  /*1c20*/  IADD3.X R30, PT, PT, R10, UR5, R15, P2, P3 ;  /* 0x000000050a1e7c10 */ /* 0x000fe200097e640f */
[C---:B------:R-:W-:Y:S01]  /*1c30*/  IMAD R21, R12.reuse, 0x2, R11 ;  /* 0x000000020c157824 */ /* 0x040fe200078e020b */
[C---:B------:R-:W-:Y:S01]  /*1c40*/  FSETP.NEU.AND P2, PT, R9.reuse, RZ, PT ;  /* 0x000000ff0900720b */ /* 0x040fe20003f4d000 */
[----:B------:R-:W-:Y:S01]  /*1c50*/  @P0 FFMA.FTZ R25, R9, R16, +INF ;  /* 0x7f80000009190423 */ /* 0x000fe20000010010 */
[C---:B------:R-:W-:Y:S02]  /*1c60*/  LEA R14, P3, R13.reuse, R8, 0x1 ;  /* 0x000000080d0e7211 */ /* 0x040fe400078608ff */
[C---:B------:R-:W-:Y:S02]  /*1c70*/  LEA R9, R12.reuse, R21, 0x1 ;  /* 0x000000150c097211 */ /* 0x040fe400078e08ff */
[----:B------:R-:W-:Y:S01]  /*1c80*/  LEA.HI.X.SX32 R15, R13, R30, 0x1, P3 ;  /* 0x0000001e0d0f7211 */ /* 0x000fe200018f0eff */
[----:B---3--:R-:W-:Y:S01]  /*1c90*/  UIMAD UR4, UR6, UR4, URZ ;  /* 0x00000004060472a4 */ /* 0x008fe2000f8e02ff */
[----:B------:R-:W-:-:S02]  /*1ca0*/  LEA R23, R12, R9, 0x1 ;  /* 0x000000090c177211 */ /* 0x000fc400078e08ff */
[-C--:B------:R-:W-:Y:S01]  /*1cb0*/  LEA R16, P0, R17, R8.reuse, 0x1 ;  /* 0x0000000811107211 */ /* 0x080fe200078008ff */
[----:B------:R-:W-:Y:S01]  /*1cc0*/  USHF.L.U32 UR6, UR4, 0x2, URZ ;  /* 0x0000000204067899 */ /* 0x000fe200080006ff */
[-C--:B------:R-:W-:Y:S01]  /*1cd0*/  LEA R18, P3, R19, R8.reuse, 0x1 ;  /* 0x0000000813127211 */ /* 0x080fe200078608ff */
[----:B------:R-:W-:Y:S01]  /*1ce0*/  IMAD R26, R12, 0x2, R23 ;  /* 0x000000020c1a7824 */ /* 0x000fe200078e0217 */
[----:B------:R-:W-:Y:S01]  /*1cf0*/  LEA R10, P4, R11, R8, 0x1 ;  /* 0x000000080b0a7211 */ /* 0x000fe200078808ff */
[----:B------:R-:W-:Y:S01]  /*1d00*/  UIMAD.WIDE UR4, UR4, 0x4, URZ ;  /* 0x00000004040478a5 */ /* 0x000fe2000f8e02ff */
[-C--:B------:R-:W-:Y:S02]  /*1d10*/  LEA.HI.X.SX32 R17, R17, R30.reuse, 0x1, P0 ;  /* 0x0000001e11117211 */ /* 0x080fe400000f0eff */
[----:B------:R-:W-:Y:S02]  /*1d20*/  LEA.HI.X.SX32 R19, R19, R30, 0x1, P3 ;  /* 0x0000001e13137211 */ /* 0x000fe400018f0eff */
[----:B------:R-:W-:-:S02]  /*1d30*/  LEA R12, P0, R21, R8, 0x1 ;  /* 0x00000008150c7211 */ /* 0x000fc400078008ff */
[----:B------:R-:W-:Y:S02]  /*1d40*/  LEA.HI.X.SX32 R11, R11, R30, 0x1, P4 ;  /* 0x0000001e0b0b7211 */ /* 0x000fe400020f0eff */
[-C--:B------:R-:W-:Y:S01]  /*1d50*/  LEA R20, P3, R9, R8.reuse, 0x1 ;  /* 0x0000000809147211 */ /* 0x080fe200078608ff */
[----:B-1----:R0:W-:Y:S01]  /*1d60*/  STG.E.U16 desc[UR10][R14.64], R4 ;  /* 0x000000040e007986 */ /* 0x0021e2000c10150a */
[-C--:B------:R-:W-:Y:S02]  /*1d70*/  LEA R22, P4, R23, R8.reuse, 0x1 ;  /* 0x0000000817167211 */ /* 0x080fe400078808ff */
[----:B------:R-:W-:Y:S01]  /*1d80*/  LEA R8, P5, R26, R8, 0x1 ;  /* 0x000000081a087211 */ /* 0x000fe200078a08ff */
[----:B------:R1:W-:Y:S01]  /*1d90*/  STG.E.U16 desc[UR10][R16.64], R5 ;  /* 0x0000000510007986 */ /* 0x0003e2000c10150a */
[-C--:B------:R-:W-:Y:S02]  /*1da0*/  LEA.HI.X.SX32 R13, R21, R30.reuse, 0x1, P0 ;  /* 0x0000001e150d7211 */ /* 0x080fe400000f0eff */
[-C--:B------:R-:W-:Y:S01]  /*1db0*/  LEA.HI.X.SX32 R21, R9, R30.reuse, 0x1, P3 ;  /* 0x0000001e09157211 */ /* 0x080fe200018f0eff */
[----:B------:R2:W-:Y:S01]  /*1dc0*/  STG.E.U16 desc[UR10][R18.64], R6 ;  /* 0x0000000612007986 */ /* 0x0005e2000c10150a */
[----:B------:R-:W-:-:S02]  /*1dd0*/  LEA.HI.X.SX32 R23, R23, R30, 0x1, P4 ;  /* 0x0000001e17177211 */ /* 0x000fc400020f0eff */
[----:B------:R-:W-:Y:S01]  /*1de0*/  LEA.HI.X.SX32 R9, R26, R30, 0x1, P5 ;  /* 0x0000001e1a097211 */ /* 0x000fe200028f0eff */
[----:B------:R3:W-:Y:S01]  /*1df0*/  STG.E.U16 desc[UR10][R10.64], R7 ;  /* 0x000000070a007986 */ /* 0x0007e2000c10150a */
[----:B0-----:R-:W-:Y:S01]  /*1e00*/  PRMT R15, R4, 0x7632, R15 ;  /* 0x00007632040f7816 */ /* 0x001fe2000000000f */
[----:B------:R-:W0:Y:S01]  /*1e10*/  LDC.64 R26, c[0x0][0x3a0] ;  /* 0x0000e800ff1a7b82 */ /* 0x000e220000000a00 */
[----:B------:R-:W-:Y:S02]  /*1e20*/  PRMT R29, R7, 0x7632, R29 ;  /* 0x00007632071d7816 */ /* 0x000fe4000000001d */
[----:B-1----:R-:W-:Y:S01]  /*1e30*/  PRMT R17, R5, 0x7632, R17 ;  /* 0x0000763205117816 */ /* 0x002fe20000000011 */
[----:B------:R3:W-:Y:S01]  /*1e40*/  STG.E.U16 desc[UR10][R12.64], R15 ;  /* 0x0000000f0c007986 */ /* 0x0007e2000c10150a */
[----:B------:R-:W-:Y:S02]  /*1e50*/  FSEL R25, R25, -INF , P2 ;  /* 0xff80000019197808 */ /* 0x000fe40001000000 */
[----:B--2---:R-:W-:Y:S01]  /*1e60*/  PRMT R19, R6, 0x7632, R19 ;  /* 0x0000763206137816 */ /* 0x004fe20000000013 */
[----:B------:R3:W-:Y:S01]  /*1e70*/  STG.E.U16 desc[UR10][R20.64], R17 ;  /* 0x0000001114007986 */ /* 0x0007e2000c10150a */
[C---:B------:R-:W-:Y:S01]  /*1e80*/  LOP3.LUT P0, RZ, R2.reuse, 0x100, RZ, 0xc0, !PT ;  /* 0x0000010002ff7812 */ /* 0x040fe2000780c0ff */
[----:B------:R-:W-:Y:S01]  /*1e90*/  FFMA R25, R25, 0.69314718246459960938, R28 ;  /* 0x3f31721819197823 */ /* 0x000fe2000000001c */
[----:B------:R-:W-:Y:S01]  /*1ea0*/  SHF.L.U32 R2, R2, 0x1, RZ ;  /* 0x0000000102027819 */ /* 0x000fe200000006ff */
[----:B------:R3:W-:Y:S01]  /*1eb0*/  STG.E.U16 desc[UR10][R22.64], R19 ;  /* 0x0000001316007986 */ /* 0x0007e2000c10150a */
[C---:B------:R-:W-:Y:S01]  /*1ec0*/  SHF.L.U32 R5, R0.reuse, 0x2, RZ ;  /* 0x0000000200057819 */ /* 0x040fe200000006ff */
[----:B------:R-:W-:Y:S01]  /*1ed0*/  IMAD.HI R0, R0, 0x4, RZ ;  /* 0x0000000400007827 */ /* 0x000fe200078e02ff */
[----:B------:R-:W-:Y:S01]  /*1ee0*/  LOP3.LUT R2, R2, 0x3f8, RZ, 0xc0, !PT ;  /* 0x000003f802027812 */ /* 0x000fe200078ec0ff */
[----:B------:R3:W-:Y:S01]  /*1ef0*/  STG.E.U16 desc[UR10][R8.64], R29 ;  /* 0x0000001d08007986 */ /* 0x0007e2000c10150a */
[----:B------:R-:W-:Y:S01]  /*1f00*/  BAR.SYNC.DEFER_BLOCKING 0x0 ;  /* 0x0000000000007b1d */ /* 0x000fe20000010000 */
[----:B0-----:R-:W-:-:S04]  /*1f10*/  IADD3 R4, P1, P2, R5, UR6, R26 ;  /* 0x0000000605047c10 */ /* 0x001fc8000fa3e01a */
[----:B------:R-:W-:Y:S01]  /*1f20*/  IADD3.X R5, PT, PT, R0, UR5, R27, P1, P2 ;  /* 0x0000000500057c10 */ /* 0x000fe20008fe441b */
[----:B------:R3:W-:Y:S02]  /*1f30*/  STS.64 [R2+UR7], R24 ;  /* 0x0000001802007988 */ /* 0x0007e40008000a07 */
[----:B------:R-:W-:Y:S06]  /*1f40*/  BAR.SYNC.DEFER_BLOCKING 0x0 ;  /* 0x0000000000007b1d */ /* 0x000fec0000010000 */
[----:B------:R-:W-:Y:S05]  /*1f50*/  @P0 EXIT ;  /* 0x000000000000094d */ /* 0x000fea0003800000 */
[----:B------:R-:W0:Y:S04]  /*1f60*/  LDS R3, [R3] ;  /* 0x0000000003037984 */ /* 0x000e280000000800 */
[----:B0-----:R-:W-:Y:S01]  /*1f70*/  STG.E desc[UR10][R4.64], R3 ;  /* 0x0000000304007986 */ /* 0x001fe2000c10190a */
[----:B------:R-:W-:Y:S05]  /*1f80*/  EXIT ;  /* 0x000000000000794d */ /* 0x000fea0003800000 */
.L_x_2:
[----:B------:R-:W-:-:S00]  /*1f90*/  BRA `(.L_x_2) ;  /* 0xfffffffc00fc7947 */ /* 0x000fc0000383ffff */
[----:B------:R-:W-:-:S00]  /*1fa0*/  NOP ;  /* 0x0000000000007918 */ /* 0x000fc00000000000 */
        /* <DEDUP_REMOVED lines=13> */
.L_x_3:


//--------------------- .nv.global.init           --------------------------
	.section	.nv.global.init,"aw",@progbits
.nv.global.init:
	.type		_$_str,@object
	.size		_$_str,(.L_0 - _$_str)
_$_str:
        /*0000*/ 	.byte	0x5f, 0x5f, 0x43, 0x55, 0x44, 0x41, 0x5f, 0x46, 0x54, 0x5a, 0x00
.L_0:


//--------------------- .nv.shared.attn_fwd       --------------------------
	.section	.nv.shared.attn_fwd,"aw",@nobits
	.sectionflags	@""
	.align	16
	.zero		1024


//--------------------- .nv.shared.reserved.0     --------------------------
	.section	.nv.shared.reserved.0,"aw",@nobits
	.weak		__nv_reservedSMEM_offset_0_alias
	.size		__nv_reservedSMEM_offset_0_alias, 0, 64
	.other		__nv_reservedSMEM_offset_0_alias,@"STO_CUDA_RESERVED_SHARED STV_DEFAULT"
__nv_reservedSMEM_offset_0_alias:
	.zero		0
	.zero		64


//--------------------- .nv.constant0.attn_fwd    --------------------------
	.section	.nv.constant0.attn_fwd,"a",@progbits
	.sectionflags	@""
	.align	4
.nv.constant0.attn_fwd:
	.zero		1032


//--------------------- SYMBOLS --------------------------

	.type		.nv.reservedSmem.offset0,@object
	.size		.nv.reservedSmem.offset0,0x4
	.type		.nv.reservedSmem.cap,@object
	.size		.nv.reservedSmem.cap,0x4
